def attn_fwd(
    Q,
    K,
    V,
    Out,
    Lse,
    sm_scale,
    stride_qz,
    stride_qh,
    stride_qm,
    stride_qk,
    stride_kz,
    stride_kh,
    stride_kn,
    stride_kk,
    stride_vz,
    stride_vh,
    stride_vn,
    stride_vk,
    stride_oz,
    stride_oh,
    stride_om,
    stride_ok,
    seqlen_q,
    seqlen_k,
    BLOCK_M: tl.constexpr,
    BLOCK_N: tl.constexpr,
    HEAD_DIM: tl.constexpr,
    CAUSAL: tl.constexpr,
):
    start_m = tl.program_id(0)
    off_hz = tl.program_id(1)
    q_off = off_hz * stride_qh
    k_off = off_hz * stride_kh
    v_off = off_hz * stride_vh
    offs_m = start_m * BLOCK_M + tl.arange(0, BLOCK_M)
    offs_d = tl.arange(0, HEAD_DIM)
    offs_n = tl.arange(0, BLOCK_N)
    q_ptrs = Q + q_off + offs_m[:, None] * stride_qm + offs_d[None, :] * stride_qk
    k_ptrs = K + k_off + offs_d[:, None] * stride_kk + offs_n[None, :] * stride_kn
    v_ptrs = V + v_off + offs_n[:, None] * stride_vn + offs_d[None, :] * stride_vk
    m_i = tl.full([BLOCK_M], float("-inf"), dtype=tl.float32)
    l_i = tl.zeros([BLOCK_M], dtype=tl.float32) + 1.0
    acc = tl.zeros([BLOCK_M, HEAD_DIM], dtype=tl.float32)
    q = tl.load(q_ptrs)
    acc, l_i, m_i = _attn_fwd_inner(
        acc,
        l_i,
        m_i,
        q,
        k_ptrs,
        v_ptrs,
        sm_scale,
        stride_kn,
        stride_vn,
        start_m,
        seqlen_k,
        BLOCK_M,
        BLOCK_N,
        HEAD_DIM,
        CAUSAL,
    )
    acc = acc / l_i[:, None]
    lse = m_i + tl.math.log2(l_i) / 1.4426950408889634
    o_ptrs = (
        Out
        + off_hz * stride_oh
        + offs_m[:, None] * stride_om
        + offs_d[None, :] * stride_ok
    )
    tl.store(o_ptrs, acc.to(Out.dtype.element_ty))
    tl.store(Lse + off_hz * seqlen_q + offs_m, lse)

# config = {"BLOCK_M": 256, "BLOCK_N": 32, "HEAD_DIM": 64, "arch": "sm_90", "causal": false, "dtype": "fp8e4m3", "num_stages": 2, "num_warps": 8}
# arch = sm_90


// ===== COMPILED SASS (sm_90a) =====

	.target	sm_90a

	.elftype	@"ET_EXEC"


//--------------------- .note.nv.tkinfo           --------------------------
	.section	.note.nv.tkinfo,"",@"SHT_NOTE"
	.sectionflags	@"SHF_NOTE_NV_TKINFO"
	.tkinfo
        /*0018*/ 	.word	0x00000002
        /*0030*/ 	.string	""
        /*0030*/ 	.string	"ptxas"
        /*0030*/ 	.string	"Cuda compilation tools, release 13.0, V13.0.88"
        /*0030*/ 	.string	"Build cuda_13.0.r13.0/compiler.36424714_0"
        /*0030*/ 	.string	"-v  -suppress-debug-info  -lineinfo  -arch sm_90a "



//--------------------- .note.nv.cuinfo           --------------------------
	.section	.note.nv.cuinfo,"",@"SHT_NOTE"
	.sectionflags	@"SHF_NOTE_NV_CUINFO"
        /*0018*/ 	.short	0x0002
        /*001a*/ 	.short	0x005a
        /*001c*/ 	.short	0x0082
	.zero		2


//--------------------- .nv.info                  --------------------------
	.section	.nv.info,"",@"SHT_CUDA_INFO"
	.align	4


	//----- nvinfo : EIATTR_REGCOUNT
	.align		4
        /*0000*/ 	.byte	0x04, 0x2f
        /*0002*/ 	.short	(.L_2 - .L_1)
	.align		4
.L_1:
        /*0004*/ 	.word	index@(attn_fwd)
        /*0008*/ 	.word	0x000000fe


	//----- nvinfo : EIATTR_FRAME_SIZE
	.align		4
.L_2:
        /*000c*/ 	.byte	0x04, 0x11
        /*000e*/ 	.short	(.L_4 - .L_3)
	.align		4
.L_3:
        /*0010*/ 	.word	index@(attn_fwd)
        /*0014*/ 	.word	0x00000000


	//----- nvinfo : EIATTR_MIN_STACK_SIZE
	.align		4
.L_4:
        /*0018*/ 	.byte	0x04, 0x12
        /*001a*/ 	.short	(.L_6 - .L_5)
	.align		4
.L_5:
        /*001c*/ 	.word	index@(attn_fwd)
        /*0020*/ 	.word	0x00000000
.L_6:


//--------------------- .nv.compat                --------------------------
	.section	.nv.compat,"",@"SHT_CUDA_COMPAT_INFO"
	.align	4
        /*0000*/ 	.byte	0x02, 0x09, 0x01, 0x00, 0x02, 0x02, 0x04, 0x00, 0x02, 0x05, 0x05, 0x00, 0x03, 0x07, 0x01, 0x01
        /*0010*/ 	.byte	0x02, 0x03, 0x00, 0x00, 0x02, 0x06, 0x01, 0x00, 0x04, 0x0b, 0x08, 0x00, 0x00, 0x00, 0x00, 0x00
        /*0020*/ 	.byte	0x00, 0x00, 0x00, 0x00


//--------------------- .nv.info.attn_fwd         --------------------------
	.section	.nv.info.attn_fwd,"",@"SHT_CUDA_INFO"
	.sectionflags	@""
	.align	4


	//----- nvinfo : EIATTR_CUDA_API_VERSION
	.align		4
        /*0000*/ 	.byte	0x04, 0x37
        /*0002*/ 	.short	(.L_8 - .L_7)
.L_7:
        /*0004*/ 	.word	0x00000082


	//----- nvinfo : EIATTR_KPARAM_INFO
	.align		4
.L_8:
        /*0008*/ 	.byte	0x04, 0x17
        /*000a*/ 	.short	(.L_10 - .L_9)
.L_9:
        /*000c*/ 	.word	0x00000000
        /*0010*/ 	.short	0x0019
        /*0012*/ 	.short	0x0080
        /*0014*/ 	.byte	0x00, 0xf4, 0x21, 0x00


	//----- nvinfo : EIATTR_KPARAM_INFO
	.align		4
.L_10:
        /*0018*/ 	.byte	0x04, 0x17
        /*001a*/ 	.short	(.L_12 - .L_11)
.L_11:
        /*001c*/ 	.word	0x00000000
        /*0020*/ 	.short	0x0018
        /*0022*/ 	.short	0x0078
        /*0024*/ 	.byte	0x00, 0xf4, 0x21, 0x00


	//----- nvinfo : EIATTR_KPARAM_INFO
	.align		4
.L_12:
        /*0028*/ 	.byte	0x04, 0x17
        /*002a*/ 	.short	(.L_14 - .L_13)
.L_13:
        /*002c*/ 	.word	0x00000000
        /*0030*/ 	.short	0x0017
        /*0032*/ 	.short	0x0070
        /*0034*/ 	.byte	0x00, 0xf0, 0x11, 0x00


	//----- nvinfo : EIATTR_KPARAM_INFO
	.align		4
.L_14:
        /*0038*/ 	.byte	0x04, 0x17
        /*003a*/ 	.short	(.L_16 - .L_15)
.L_15:
        /*003c*/ 	.word	0x00000000
        /*0040*/ 	.short	0x0016
        /*0042*/ 	.short	0x006c
        /*0044*/ 	.byte	0x00, 0xf0, 0x11, 0x00


	//----- nvinfo : EIATTR_KPARAM_INFO
	.align		4
.L_16:
        /*0048*/ 	.byte	0x04, 0x17
        /*004a*/ 	.short	(.L_18 - .L_17)
.L_17:
        /*004c*/ 	.word	0x00000000
        /*0050*/ 	.short	0x0015
        /*0052*/ 	.short	0x0068
        /*0054*/ 	.byte	0x00, 0xf0, 0x11, 0x00


	//----- nvinfo : EIATTR_KPARAM_INFO
	.align		4
.L_18:
        /*0058*/ 	.byte	0x04, 0x17
        /*005a*/ 	.short	(.L_20 - .L_19)
.L_19:
        /*005c*/ 	.word	0x00000000
        /*0060*/ 	.short	0x0014
        /*0062*/ 	.short	0x0064
        /*0064*/ 	.byte	0x00, 0xf0, 0x11, 0x00


	//----- nvinfo : EIATTR_KPARAM_INFO
	.align		4
.L_20:
        /*0068*/ 	.byte	0x04, 0x17
        /*006a*/ 	.short	(.L_22 - .L_21)
.L_21:
        /*006c*/ 	.word	0x00000000
        /*0070*/ 	.short	0x0013
        /*0072*/ 	.short	0x0060
        /*0074*/ 	.byte	0x00, 0xf0, 0x11, 0x00


	//----- nvinfo : EIATTR_KPARAM_INFO
	.align		4
.L_22:
        /*0078*/ 	.byte	0x04, 0x17
        /*007a*/ 	.short	(.L_24 - .L_23)
.L_23:
        /*007c*/ 	.word	0x00000000
        /*0080*/ 	.short	0x0012
        /*0082*/ 	.short	0x005c
        /*0084*/ 	.byte	0x00, 0xf0, 0x11, 0x00


	//----- nvinfo : EIATTR_KPARAM_INFO
	.align		4
.L_24:
        /*0088*/ 	.byte	0x04, 0x17
        /*008a*/ 	.short	(.L_26 - .L_25)
.L_25:
        /*008c*/ 	.word	0x00000000
        /*0090*/ 	.short	0x0011
        /*0092*/ 	.short	0x0058
        /*0094*/ 	.byte	0x00, 0xf0, 0x11, 0x00


	//----- nvinfo : EIATTR_KPARAM_INFO
	.align		4
.L_26:
        /*0098*/ 	.byte	0x04, 0x17
        /*009a*/ 	.short	(.L_28 - .L_27)
.L_27:
        /*009c*/ 	.word	0x00000000
        /*00a0*/ 	.short	0x0010
        /*00a2*/ 	.short	0x0054
        /*00a4*/ 	.byte	0x00, 0xf0, 0x11, 0x00


	//----- nvinfo : EIATTR_KPARAM_INFO
	.align		4
.L_28:
        /*00a8*/ 	.byte	0x04, 0x17
        /*00aa*/ 	.short	(.L_30 - .L_29)
.L_29:
        /*00ac*/ 	.word	0x00000000
        /*00b0*/ 	.short	0x000f
        /*00b2*/ 	.short	0x0050
        /*00b4*/ 	.byte	0x00, 0xf0, 0x11, 0x00


	//----- nvinfo : EIATTR_KPARAM_INFO
	.align		4
.L_30:
        /*00b8*/ 	.byte	0x04, 0x17
        /*00ba*/ 	.short	(.L_32 - .L_31)
.L_31:
        /*00bc*/ 	.word	0x00000000
        /*00c0*/ 	.short	0x000e
        /*00c2*/ 	.short	0x004c
        /*00c4*/ 	.byte	0x00, 0xf0, 0x11, 0x00


	//----- nvinfo : EIATTR_KPARAM_INFO
	.align		4
.L_32:
        /*00c8*/ 	.byte	0x04, 0x17
        /*00ca*/ 	.short	(.L_34 - .L_33)
.L_33:
        /*00cc*/ 	.word	0x00000000
        /*00d0*/ 	.short	0x000d
        /*00d2*/ 	.short	0x0048
        /*00d4*/ 	.byte	0x00, 0xf0, 0x11, 0x00


	//----- nvinfo : EIATTR_KPARAM_INFO
	.align		4
.L_34:
        /*00d8*/ 	.byte	0x04, 0x17
        /*00da*/ 	.short	(.L_36 - .L_35)
.L_35:
        /*00dc*/ 	.word	0x00000000
        /*00e0*/ 	.short	0x000c
        /*00e2*/ 	.short	0x0044
        /*00e4*/ 	.byte	0x00, 0xf0, 0x11, 0x00


	//----- nvinfo : EIATTR_KPARAM_INFO
	.align		4
.L_36:
        /*00e8*/ 	.byte	0x04, 0x17
        /*00ea*/ 	.short	(.L_38 - .L_37)
.L_37:
        /*00ec*/ 	.word	0x00000000
        /*00f0*/ 	.short	0x000b
        /*00f2*/ 	.short	0x0040
        /*00f4*/ 	.byte	0x00, 0xf0, 0x11, 0x00


	//----- nvinfo : EIATTR_KPARAM_INFO
	.align		4
.L_38:
        /*00f8*/ 	.byte	0x04, 0x17
        /*00fa*/ 	.short	(.L_40 - .L_39)
.L_39:
        /*00fc*/ 	.word	0x00000000
        /*0100*/ 	.short	0x000a
        /*0102*/ 	.short	0x003c
        /*0104*/ 	.byte	0x00, 0xf0, 0x11, 0x00


	//----- nvinfo : EIATTR_KPARAM_INFO
	.align		4
.L_40:
        /*0108*/ 	.byte	0x04, 0x17
        /*010a*/ 	.short	(.L_42 - .L_41)
.L_41:
        /*010c*/ 	.word	0x00000000
        /*0110*/ 	.short	0x0009
        /*0112*/ 	.short	0x0038
        /*0114*/ 	.byte	0x00, 0xf0, 0x11, 0x00


	//----- nvinfo : EIATTR_KPARAM_INFO
	.align		4
.L_42:
        /*0118*/ 	.byte	0x04, 0x17
        /*011a*/ 	.short	(.L_44 - .L_43)
.L_43:
        /*011c*/ 	.word	0x00000000
        /*0120*/ 	.short	0x0008
        /*0122*/ 	.short	0x0034
        /*0124*/ 	.byte	0x00, 0xf0, 0x11, 0x00


	//----- nvinfo : EIATTR_KPARAM_INFO
	.align		4
.L_44:
        /*0128*/ 	.byte	0x04, 0x17
        /*012a*/ 	.short	(.L_46 - .L_45)
.L_45:
        /*012c*/ 	.word	0x00000000
        /*0130*/ 	.short	0x0007
        /*0132*/ 	.short	0x0030
        /*0134*/ 	.byte	0x00, 0xf0, 0x11, 0x00


	//----- nvinfo : EIATTR_KPARAM_INFO
	.align		4
.L_46:
        /*0138*/ 	.byte	0x04, 0x17
        /*013a*/ 	.short	(.L_48 - .L_47)
.L_47:
        /*013c*/ 	.word	0x00000000
        /*0140*/ 	.short	0x0006
        /*0142*/ 	.short	0x002c
        /*0144*/ 	.byte	0x00, 0xf0, 0x11, 0x00


	//----- nvinfo : EIATTR_KPARAM_INFO
	.align		4
.L_48:
        /*0148*/ 	.byte	0x04, 0x17
        /*014a*/ 	.short	(.L_50 - .L_49)
.L_49:
        /*014c*/ 	.word	0x00000000
        /*0150*/ 	.short	0x0005
        /*0152*/ 	.short	0x0028
        /*0154*/ 	.byte	0x00, 0xf0, 0x11, 0x00


	//----- nvinfo : EIATTR_KPARAM_INFO
	.align		4
.L_50:
        /*0158*/ 	.byte	0x04, 0x17
        /*015a*/ 	.short	(.L_52 - .L_51)
.L_51:
        /*015c*/ 	.word	0x00000000
        /*0160*/ 	.short	0x0004
        /*0162*/ 	.short	0x0020
        /*0164*/ 	.byte	0x00, 0xf4, 0x21, 0x00


	//----- nvinfo : EIATTR_KPARAM_INFO
	.align		4
.L_52:
        /*0168*/ 	.byte	0x04, 0x17
        /*016a*/ 	.short	(.L_54 - .L_53)
.L_53:
        /*016c*/ 	.word	0x00000000
        /*0170*/ 	.short	0x0003
        /*0172*/ 	.short	0x0018
        /*0174*/ 	.byte	0x00, 0xf4, 0x21, 0x00


	//----- nvinfo : EIATTR_KPARAM_INFO
	.align		4
.L_54:
        /*0178*/ 	.byte	0x04, 0x17
        /*017a*/ 	.short	(.L_56 - .L_55)
.L_55:
        /*017c*/ 	.word	0x00000000
        /*0180*/ 	.short	0x0002
        /*0182*/ 	.short	0x0010
        /*0184*/ 	.byte	0x00, 0xf4, 0x21, 0x00


	//----- nvinfo : EIATTR_KPARAM_INFO
	.align		4
.L_56:
        /*0188*/ 	.byte	0x04, 0x17
        /*018a*/ 	.short	(.L_58 - .L_57)
.L_57:
        /*018c*/ 	.word	0x00000000
        /*0190*/ 	.short	0x0001
        /*0192*/ 	.short	0x0008
        /*0194*/ 	.byte	0x00, 0xf4, 0x21, 0x00


	//----- nvinfo : EIATTR_KPARAM_INFO
	.align		4
.L_58:
        /*0198*/ 	.byte	0x04, 0x17
        /*019a*/ 	.short	(.L_60 - .L_59)
.L_59:
        /*019c*/ 	.word	0x00000000
        /*01a0*/ 	.short	0x0000
        /*01a2*/ 	.short	0x0000
        /*01a4*/ 	.byte	0x00, 0xf4, 0x21, 0x00


	//----- nvinfo : EIATTR_SPARSE_MMA_MASK
	.align		4
.L_60:
        /*01a8*/ 	.byte	0x03, 0x50
        /*01aa*/ 	.short	0x0000


	//----- nvinfo : EIATTR_MAXREG_COUNT
	.align		4
        /*01ac*/ 	.byte	0x03, 0x1b
        /*01ae*/ 	.short	0x00ff


	//----- nvinfo : EIATTR_NUM_BARRIERS
	.align		4
        /*01b0*/ 	.byte	0x02, 0x4c
        /*01b2*/ 	.byte	0x01
	.zero		1


	//----- nvinfo : EIATTR_MERCURY_ISA_VERSION
	.align		4
        /*01b4*/ 	.byte	0x03, 0x5f
        /*01b6*/ 	.short	0x0101


	//----- nvinfo : EIATTR_COOP_GROUP_MASK_REGIDS
	.align		4
        /*01b8*/ 	.byte	0x04, 0x29
        /*01ba*/ 	.short	(.L_62 - .L_61)


	//   ....[0]....
.L_61:
        /*01bc*/ 	.word	0xffffffff


	//   ....[1]....
        /*01c0*/ 	.word	0xffffffff


	//   ....[2]....
        /*01c4*/ 	.word	0xffffffff


	//   ....[3]....
        /*01c8*/ 	.word	0xffffffff


	//   ....[4]....
        /*01cc*/ 	.word	0xffffffff


	//   ....[5]....
        /*01d0*/ 	.word	0xffffffff


	//   ....[6]....
        /*01d4*/ 	.word	0xffffffff


	//   ....[7]....
        /*01d8*/ 	.word	0xffffffff


	//   ....[8]....
        /*01dc*/ 	.word	0xffffffff


	//   ....[9]....
        /*01e0*/ 	.word	0xffffffff


	//   ....[10]....
        /*01e4*/ 	.word	0xffffffff


	//   ....[11]....
        /*01e8*/ 	.word	0xffffffff


	//   ....[12]....
        /*01ec*/ 	.word	0xffffffff


	//   ....[13]....
        /*01f0*/ 	.word	0xffffffff


	//   ....[14]....
        /*01f4*/ 	.word	0xffffffff


	//   ....[15]....
        /*01f8*/ 	.word	0xffffffff


	//   ....[16]....
        /*01fc*/ 	.word	0xffffffff


	//   ....[17]....
        /*0200*/ 	.word	0xffffffff


	//   ....[18]....
        /*0204*/ 	.word	0xffffffff


	//   ....[19]....
        /*0208*/ 	.word	0xffffffff


	//   ....[20]....
        /*020c*/ 	.word	0xffffffff


	//   ....[21]....
        /*0210*/ 	.word	0xffffffff


	//   ....[22]....
        /*0214*/ 	.word	0xffffffff


	//   ....[23]....
        /*0218*/ 	.word	0xffffffff


	//----- nvinfo : EIATTR_COOP_GROUP_INSTR_OFFSETS
	.align		4
.L_62:
        /*021c*/ 	.byte	0x04, 0x28
        /*021e*/ 	.short	(.L_64 - .L_63)


	//   ....[0]....
.L_63:
        /*0220*/ 	.word	0x00002680


	//   ....[1]....
        /*0224*/ 	.word	0x00002760


	//   ....[2]....
        /*0228*/ 	.word	0x000027b0


	//   ....[3]....
        /*022c*/ 	.word	0x00002880


	//   ....[4]....
        /*0230*/ 	.word	0x00002a30


	//   ....[5]....
        /*0234*/ 	.word	0x00002ae0


	//   ....[6]....
        /*0238*/ 	.word	0x00002b00


	//   ....[7]....
        /*023c*/ 	.word	0x00002b40


	//   ....[8]....
        /*0240*/ 	.word	0x00003390


	//   ....[9]....
        /*0244*/ 	.word	0x00003440


	//   ....[10]....
        /*0248*/ 	.word	0x00003470


	//   ....[11]....
        /*024c*/ 	.word	0x00003490


	//   ....[12]....
        /*0250*/ 	.word	0x000034a0


	//   ....[13]....
        /*0254*/ 	.word	0x000034b0


	//   ....[14]....
        /*0258*/ 	.word	0x000034c0


	//   ....[15]....
        /*025c*/ 	.word	0x000034d0


	//   ....[16]....
        /*0260*/ 	.word	0x00003a80


	//   ....[17]....
        /*0264*/ 	.word	0x00003a90


	//   ....[18]....
        /*0268*/ 	.word	0x00003aa0


	//   ....[19]....
        /*026c*/ 	.word	0x00003ab0


	//   ....[20]....
        /*0270*/ 	.word	0x00003b00


	//   ....[21]....
        /*0274*/ 	.word	0x00003b10


	//   ....[22]....
        /*0278*/ 	.word	0x00003b20


	//   ....[23]....
        /*027c*/ 	.word	0x00003b30


	//----- nvinfo : EIATTR_EXIT_INSTR_OFFSETS
	.align		4
.L_64:
        /*0280*/ 	.byte	0x04, 0x1c
        /*0282*/ 	.short	(.L_66 - .L_65)


	//   ....[0]....
.L_65:
        /*0284*/ 	.word	0x00006e80


	//----- nvinfo : EIATTR_REQNTID
	.align		4
.L_66:
        /*0288*/ 	.byte	0x04, 0x10
        /*028a*/ 	.short	(.L_68 - .L_67)
.L_67:
        /*028c*/ 	.word	0x00000100
        /*0290*/ 	.word	0x00000001
        /*0294*/ 	.word	0x00000001


	//----- nvinfo : EIATTR_CBANK_PARAM_SIZE
	.align		4
.L_68:
        /*0298*/ 	.byte	0x03, 0x19
        /*029a*/ 	.short	0x0088


	//----- nvinfo : EIATTR_PARAM_CBANK
	.align		4
        /*029c*/ 	.byte	0x04, 0x0a
        /*029e*/ 	.short	(.L_70 - .L_69)
	.align		4
.L_69:
        /*02a0*/ 	.word	index@(.nv.constant0.attn_fwd)
        /*02a4*/ 	.short	0x0210
        /*02a6*/ 	.short	0x0088


	//----- nvinfo : EIATTR_SW_WAR
	.align		4
.L_70:
        /*02a8*/ 	.byte	0x04, 0x36
        /*02aa*/ 	.short	(.L_72 - .L_71)
.L_71:
        /*02ac*/ 	.word	0x00000008
.L_72:


//--------------------- .nv.callgraph             --------------------------
	.section	.nv.callgraph,"",@"SHT_CUDA_CALLGRAPH"
	.align	4
	.sectionentsize	8
	.align		4
        /*0000*/ 	.word	0x00000000
	.align		4
        /*0004*/ 	.word	0xffffffff
	.align		4
        /*0008*/ 	.word	0x00000000
	.align		4
        /*000c*/ 	.word	0xfffffffe
	.align		4
        /*0010*/ 	.word	0x00000000
	.align		4
        /*0014*/ 	.word	0xfffffffd
	.align		4
        /*0018*/ 	.word	0x00000000
	.align		4
        /*001c*/ 	.word	0xfffffffc


//--------------------- .nv.constant4             --------------------------
	.section	.nv.constant4,"a",@progbits
	.align	8
	.align		8
.nv.constant4:
        /*0000*/ 	.dword	_$_str


//--------------------- .text.attn_fwd            --------------------------
	.section	.text.attn_fwd,"ax",@progbits
	.align	128
        .global         attn_fwd
        .type           attn_fwd,@function
        .size           attn_fwd,(.L_x_3 - attn_fwd)
        .other          attn_fwd,@"STO_CUDA_ENTRY STV_DEFAULT"
attn_fwd:
.text.attn_fwd:
[----:B------:R-:W-:Y:S01]  /*0000*/  LDC R1, c[0x0][0x28] ;  /* 0x00000a00ff017b82 */ /* 0x000fe20000000800 */
[----:B------:R-:W0:Y:S07]  /*0010*/  S2R R0, SR_TID.X ;  /* 0x0000000000007919 */ /* 0x000e2e0000002100 */
[----:B------:R-:W1:Y:S01]  /*0020*/  S2UR UR18, SR_CTAID.Y ;  /* 0x00000000001279c3 */ /* 0x000e620000002600 */
[----:B------:R-:W-:Y:S01]  /*0030*/  ULDC.64 UR4, c[0x0][0x240] ;  /* 0x0000900000047ab9 */ /* 0x000fe20000000a00 */
[----:B------:R-:W-:Y:S01]  /*0040*/  ULDC.64 UR20, c[0x0][0x208] ;  /* 0x0000820000147ab9 */ /* 0x000fe20000000a00 */
[----:B------:R-:W2:Y:S05]  /*0050*/  S2R R2, SR_CTAID.X ;  /* 0x0000000000027919 */ /* 0x000eaa0000002500 */
[----:B------:R-:W3:Y:S08]  /*0060*/  LDC.64 R6, c[0x0][0x210] ;  /* 0x00008400ff067b82 */ /* 0x000ef00000000a00 */
[----:B------:R-:W4:Y:S01]  /*0070*/  LDC R135, c[0x0][0x248] ;  /* 0x00009200ff877b82 */ /* 0x000f220000000800 */
[----:B-1----:R-:W-:Y:S01]  /*0080*/  UIMAD UR4, UR18, UR4, URZ ;  /* 0x00000004120472a4 */ /* 0x002fe2000f8e023f */
[----:B0-----:R-:W-:-:S05]  /*0090*/  LOP3.LUT R3, R0, 0xff, RZ, 0xc0, !PT ;  /* 0x000000ff00037812 */ /* 0x001fca00078ec0ff */
[----:B--2---:R-:W-:-:S04]  /*00a0*/  IMAD R2, R2, 0x100, R3 ;  /* 0x0000010002027824 */ /* 0x004fc800078e0203 */
[----:B------:R-:W-:Y:S01]  /*00b0*/  IMAD R5, R2, UR5, RZ ;  /* 0x0000000502057c24 */ /* 0x000fe2000f8e02ff */
[----:B------:R-:W-:Y:S01]  /*00c0*/  USHF.R.S32.HI UR5, URZ, 0x1f, UR4 ;  /* 0x0000001f3f057899 */ /* 0x000fe20008011404 */
[----:B----4-:R-:W-:-:S03]  /*00d0*/  IMAD R9, R135, 0x5, RZ ;  /* 0x0000000587097824 */ /* 0x010fc600078e02ff */
[----:B---3--:R-:W-:Y:S02]  /*00e0*/  IADD3 R4, P0, P1, R5, UR4, R6 ;  /* 0x0000000405047c10 */ /* 0x008fe4000f91e006 */
[----:B------:R-:W-:Y:S01]  /*00f0*/  SHF.R.S32.HI R6, RZ, 0x1f, R5 ;  /* 0x0000001fff067819 */ /* 0x000fe20000011405 */
[----:B------:R-:W-:-:S03]  /*0100*/  IMAD R11, R135, 0x6, RZ ;  /* 0x00000006870b7824 */ /* 0x000fc600078e02ff */
[----:B------:R-:W-:Y:S01]  /*0110*/  IADD3.X R5, R6, UR5, R7, P0, P1 ;  /* 0x0000000506057c10 */ /* 0x000fe200087e2407 */
[C---:B------:R-:W-:Y:S02]  /*0120*/  IMAD.SHL.U32 R7, R135.reuse, 0x4, RZ ;  /* 0x0000000487077824 */ /* 0x040fe400078e00ff */
[C---:B------:R-:W-:Y:S02]  /*0130*/  IMAD R13, R135.reuse, 0x7, RZ ;  /* 0x00000007870d7824 */ /* 0x040fe400078e02ff */
[C---:B------:R-:W-:Y:S02]  /*0140*/  IMAD.SHL.U32 R15, R135.reuse, 0x8, RZ ;  /* 0x00000008870f7824 */ /* 0x040fe400078e00ff */
[C---:B------:R-:W-:Y:S02]  /*0150*/  IMAD R17, R135.reuse, 0x9, RZ ;  /* 0x0000000987117824 */ /* 0x040fe400078e02ff */
[----:B------:R-:W-:Y:S01]  /*0160*/  IMAD R19, R135, 0xa, RZ ;  /* 0x0000000a87137824 */ /* 0x000fe200078e02ff */
[-C--:B------:R-:W-:Y:S01]  /*0170*/  IADD3 R6, P6, R7, R4.reuse, RZ ;  /* 0x0000000407067210 */ /* 0x080fe20007fde0ff */
        /* <DEDUP_REMOVED lines=10> */
[----:B------:R-:W-:Y:S01]  /*0220*/  IMAD.SHL.U32 R31, R135, 0x10, RZ ;  /* 0x00000010871f7824 */ /* 0x000fe200078e00ff */
[-C--:B------:R-:W-:Y:S01]  /*0230*/  IADD3 R18, P3, R19, R4.reuse, RZ ;  /* 0x0000000413127210 */ /* 0x080fe20007f7e0ff */
[----:B------:R-:W-:Y:S01]  /*0240*/  IMAD R33, R135, 0x11, RZ ;  /* 0x0000001187217824 */ /* 0x000fe200078e02ff */
[-C--:B------:R-:W-:Y:S01]  /*0250*/  LEA.HI.X.SX32 R7, R7, R5.reuse, 0x1, P6 ;  /* 0x0000000507077211 */ /* 0x080fe200030f0eff */
[----:B------:R-:W-:Y:S01]  /*0260*/  IMAD R35, R135, 0x12, RZ ;  /* 0x0000001287237824 */ /* 0x000fe200078e02ff */
[-C--:B------:R-:W-:Y:S01]  /*0270*/  LEA.HI.X.SX32 R9, R9, R5.reuse, 0x1, P5 ;  /* 0x0000000509097211 */ /* 0x080fe200028f0eff */
[----:B------:R-:W-:Y:S01]  /*0280*/  IMAD R37, R135, 0x13, RZ ;  /* 0x0000001387257824 */ /* 0x000fe200078e02ff */
[-C--:B------:R-:W-:Y:S01]  /*0290*/  LEA.HI.X.SX32 R11, R11, R5.reuse, 0x1, P2 ;  /* 0x000000050b0b7211 */ /* 0x080fe200010f0eff */
[----:B------:R-:W-:Y:S01]  /*02a0*/  IMAD R39, R135, 0x14, RZ ;  /* 0x0000001487277824 */ /* 0x000fe200078e02ff */
[-C--:B------:R-:W-:Y:S01]  /*02b0*/  IADD3 R20, P6, R21, R4.reuse, RZ ;  /* 0x0000000415147210 */ /* 0x080fe20007fde0ff */
[----:B------:R-:W-:Y:S01]  /*02c0*/  IMAD R41, R135, 0x15, RZ ;  /* 0x0000001587297824 */ /* 0x000fe200078e02ff */
[-C--:B------:R-:W-:Y:S01]  /*02d0*/  IADD3 R22, P5, R23, R4.reuse, RZ ;  /* 0x0000000417167210 */ /* 0x080fe20007fbe0ff */
[----:B------:R-:W-:Y:S01]  /*02e0*/  IMAD R43, R135, 0x16, RZ ;  /* 0x00000016872b7824 */ /* 0x000fe200078e02ff */
        /* <DEDUP_REMOVED lines=16> */
[-C--:B------:R-:W-:Y:S01]  /*03f0*/  IADD3 R32, P3, R33, R4.reuse, RZ ;  /* 0x0000000421207210 */ /* 0x080fe20007f7e0ff */
[----:B------:R-:W-:Y:S01]  /*0400*/  IMAD R61, R135, 0x1f, RZ ;  /* 0x0000001f873d7824 */ /* 0x000fe200078e02ff */
[-C--:B------:R-:W-:Y:S01]  /*0410*/  LEA.HI.X.SX32 R21, R21, R5.reuse, 0x1, P6 ;  /* 0x0000000515157211 */ /* 0x080fe200030f0eff */
[----:B------:R-:W-:Y:S01]  /*0420*/  IMAD.SHL.U32 R63, R135, 0x20, RZ ;  /* 0x00000020873f7824 */ /* 0x000fe200078e00ff */
        /* <DEDUP_REMOVED lines=42> */
[----:B------:R-:W-:Y:S01]  /*06d0*/  LEA.HI.X.SX32 R45, R45, R5, 0x1, P4 ;  /* 0x000000052d2d7211 */ /* 0x000fe200020f0eff */
[----:B------:R-:W-:Y:S01]  /*06e0*/  IMAD R107, R135, 0x36, RZ ;  /* 0x00000036876b7824 */ /* 0x000fe200078e02ff */
[-C--:B------:R-:W-:Y:S01]  /*06f0*/  IADD3 R54, P1, R55, R4.reuse, RZ ;  /* 0x0000000437367210 */ /* 0x080fe20007f3e0ff */
[----:B------:R-:W-:Y:S01]  /*0700*/  IMAD R111, R135, 0x37, RZ ;  /* 0x00000037876f7824 */ /* 0x000fe200078e02ff */
[-C--:B------:R-:W-:Y:S01]  /*0710*/  IADD3 R56, P0, R57, R4.reuse, RZ ;  /* 0x0000000439387210 */ /* 0x080fe20007f1e0ff */
[----:B------:R-:W2:Y:S01]  /*0720*/  LDG.E.U8 R10, desc[UR20][R10.64] ;  /* 0x000000140a0a7981 */ /* 0x000ea2000c1e1100 */
[----:B------:R-:W-:-:S02]  /*0730*/  IADD3 R58, P4, R59, R4, RZ ;  /* 0x000000043b3a7210 */ /* 0x000fc40007f9e0ff */
[-C--:B------:R-:W-:Y:S01]  /*0740*/  LEA.HI.X.SX32 R47, R47, R5.reuse, 0x1, P3 ;  /* 0x000000052f2f7211 */ /* 0x080fe200018f0eff */
[----:B------:R-:W2:Y:S01]  /*0750*/  LDG.E.U8 R13, desc[UR20][R12.64] ;  /* 0x000000140c0d7981 */ /* 0x000ea2000c1e1100 */
[-C--:B------:R-:W-:Y:S02]  /*0760*/  IADD3 R60, P3, R61, R4.reuse, RZ ;  /* 0x000000043d3c7210 */ /* 0x080fe40007f7e0ff */
        /* <DEDUP_REMOVED lines=17> */
[----:B------:R-:W-:Y:S01]  /*0880*/  IMAD.SHL.U32 R127, R135, 0x2, RZ ;  /* 0x00000002877f7824 */ /* 0x000fe200078e00ff */
[-C--:B------:R-:W-:Y:S01]  /*0890*/  IADD3 R68, P1, R69, R4.reuse, RZ ;  /* 0x0000000445447210 */ /* 0x080fe20007f3e0ff */
[----:B------:R-:W-:Y:S01]  /*08a0*/  IMAD R129, R135, 0x3, RZ ;  /* 0x0000000387817824 */ /* 0x000fe200078e02ff */
[-C--:B------:R-:W-:Y:S01]  /*08b0*/  IADD3 R70, P0, R71, R4.reuse, RZ ;  /* 0x0000000447467210 */ /* 0x080fe20007f1e0ff */
[----:B------:R0:W3:Y:S01]  /*08c0*/  LDG.E.U8 R130, desc[UR20][R4.64] ;  /* 0x0000001404827981 */ /* 0x0000e2000c1e1100 */
[----:B------:R-:W-:-:S02]  /*08d0*/  IADD3 R72, P4, R73, R4, RZ ;  /* 0x0000000449487210 */ /* 0x000fc40007f9e0ff */
[-C--:B------:R-:W-:Y:S01]  /*08e0*/  LEA.HI.X.SX32 R61, R61, R5.reuse, 0x1, P3 ;  /* 0x000000053d3d7211 */ /* 0x080fe200018f0eff */
[----:B------:R-:W4:Y:S01]  /*08f0*/  LDG.E.U8 R6, desc[UR20][R6.64] ;  /* 0x0000001406067981 */ /* 0x000f22000c1e1100 */
[-C--:B------:R-:W-:Y:S02]  /*0900*/  IADD3 R74, P3, R75, R4.reuse, RZ ;  /* 0x000000044b4a7210 */ /* 0x080fe40007f7e0ff */
[-C--:B------:R-:W-:Y:S01]  /*0910*/  LEA.HI.X.SX32 R63, R63, R5.reuse, 0x1, P6 ;  /* 0x000000053f3f7211 */ /* 0x080fe200030f0eff */
[----:B------:R-:W4:Y:S01]  /*0920*/  LDG.E.U8 R9, desc[UR20][R8.64] ;  /* 0x0000001408097981 */ /* 0x000f22000c1e1100 */
[-C--:B------:R-:W-:Y:S02]  /*0930*/  LEA.HI.X.SX32 R65, R65, R5.reuse, 0x1, P5 ;  /* 0x0000000541417211 */ /* 0x080fe400028f0eff */
[----:B------:R-:W-:Y:S01]  /*0940*/  LEA.HI.X.SX32 R67, R67, R5, 0x1, P2 ;  /* 0x0000000543437211 */ /* 0x000fe200010f0eff */
[----:B------:R-:W5:Y:S01]  /*0950*/  LDG.E.U8 R14, desc[UR20][R14.64] ;  /* 0x000000140e0e7981 */ /* 0x000f62000c1e1100 */
[----:B------:R-:W-:-:S02]  /*0960*/  IADD3 R76, P6, R77, R4, RZ ;  /* 0x000000044d4c7210 */ /* 0x000fc40007fde0ff */
[-C--:B------:R-:W-:Y:S01]  /*0970*/  IADD3 R78, P5, R79, R4.reuse, RZ ;  /* 0x000000044f4e7210 */ /* 0x080fe20007fbe0ff */
[----:B------:R-:W5:Y:S01]  /*0980*/  LDG.E.U8 R17, desc[UR20][R16.64] ;  /* 0x0000001410117981 */ /* 0x000f62000c1e1100 */
[-C--:B------:R-:W-:Y:S02]  /*0990*/  IADD3 R80, P2, R81, R4.reuse, RZ ;  /* 0x0000000451507210 */ /* 0x080fe40007f5e0ff */
[-C--:B------:R-:W-:Y:S01]  /*09a0*/  LEA.HI.X.SX32 R69, R69, R5.reuse, 0x1, P1 ;  /* 0x0000000545457211 */ /* 0x080fe200008f0eff */
[----:B------:R-:W3:Y:S01]  /*09b0*/  LDG.E.U8 R18, desc[UR20][R18.64] ;  /* 0x0000001412127981 */ /* 0x000ee2000c1e1100 */
[-C--:B------:R-:W-:Y:S02]  /*09c0*/  LEA.HI.X.SX32 R71, R71, R5.reuse, 0x1, P0 ;  /* 0x0000000547477211 */ /* 0x080fe400000f0eff */
[----:B------:R-:W-:Y:S01]  /*09d0*/  LEA.HI.X.SX32 R73, R73, R5, 0x1, P4 ;  /* 0x0000000549497211 */ /* 0x000fe200020f0eff */
[----:B------:R-:W3:Y:S01]  /*09e0*/  LDG.E.U8 R21, desc[UR20][R20.64] ;  /* 0x0000001414157981 */ /* 0x000ee2000c1e1100 */
[----:B------:R-:W-:-:S02]  /*09f0*/  IADD3 R82, P1, R83, R4, RZ ;  /* 0x0000000453527210 */ /* 0x000fc40007f3e0ff */
[-C--:B------:R-:W-:Y:S01]  /*0a00*/  IADD3 R84, P0, R85, R4.reuse, RZ ;  /* 0x0000000455547210 */ /* 0x080fe20007f1e0ff */
[----:B------:R-:W3:Y:S01]  /*0a10*/  LDG.E.U8 R22, desc[UR20][R22.64] ;  /* 0x0000001416167981 */ /* 0x000ee2000c1e1100 */
[-C--:B------:R-:W-:Y:S02]  /*0a20*/  IADD3 R86, P4, R87, R4.reuse, RZ ;  /* 0x0000000457567210 */ /* 0x080fe40007f9e0ff */
[-C--:B------:R-:W-:Y:S01]  /*0a30*/  LEA.HI.X.SX32 R75, R75, R5.reuse, 0x1, P3 ;  /* 0x000000054b4b7211 */ /* 0x080fe200018f0eff */
[----:B------:R-:W3:Y:S01]  /*0a40*/  LDG.E.U8 R25, desc[UR20][R24.64] ;  /* 0x0000001418197981 */ /* 0x000ee2000c1e1100 */
[----:B------:R-:W-:Y:S02]  /*0a50*/  IADD3 R88, P3, R89, R4, RZ ;  /* 0x0000000459587210 */ /* 0x000fe40007f7e0ff */
[-C--:B------:R-:W-:Y:S01]  /*0a60*/  LEA.HI.X.SX32 R77, R77, R5.reuse, 0x1, P6 ;  /* 0x000000054d4d7211 */ /* 0x080fe200030f0eff */
[----:B------:R-:W3:Y:S01]  /*0a70*/  LDG.E.U8 R26, desc[UR20][R26.64] ;  /* 0x000000141a1a7981 */ /* 0x000ee2000c1e1100 */
[----:B------:R-:W-:-:S02]  /*0a80*/  LEA.HI.X.SX32 R79, R79, R5, 0x1, P5 ;  /* 0x000000054f4f7211 */ /* 0x000fc400028f0eff */
[-C--:B------:R-:W-:Y:S01]  /*0a90*/  LEA.HI.X.SX32 R81, R81, R5.reuse, 0x1, P2 ;  /* 0x0000000551517211 */ /* 0x080fe200010f0eff */
[----:B------:R-:W3:Y:S01]  /*0aa0*/  LDG.E.U8 R29, desc[UR20][R28.64] ;  /* 0x000000141c1d7981 */ /* 0x000ee2000c1e1100 */
[-C--:B------:R-:W-:Y:S02]  /*0ab0*/  IADD3 R90, P6, R91, R4.reuse, RZ ;  /* 0x000000045b5a7210 */ /* 0x080fe40007fde0ff */
[-C--:B------:R-:W-:Y:S01]  /*0ac0*/  IADD3 R92, P5, R93, R4.reuse, RZ ;  /* 0x000000045d5c7210 */ /* 0x080fe20007fbe0ff */
        /* <DEDUP_REMOVED lines=10> */
[-C--:B------:R-:W-:Y:S02]  /*0b70*/  IADD3 R100, P4, R101, R4.reuse, RZ ;  /* 0x0000000465647210 */ /* 0x080fe40007f9e0ff */
[----:B------:R-:W-:Y:S01]  /*0b80*/  LEA.HI.X.SX32 R89, R89, R5, 0x1, P3 ;  /* 0x0000000559597211 */ /* 0x000fe200018f0eff */
[----:B------:R-:W3:Y:S01]  /*0b90*/  LDG.E.U8 R38, desc[UR20][R38.64] ;  /* 0x0000001426267981 */ /* 0x000ee2000c1e1100 */
[----:B------:R-:W-:-:S02]  /*0ba0*/  IADD3 R102, P3, R103, R4, RZ ;  /* 0x0000000467667210 */ /* 0x000fc40007f7e0ff */
[-C--:B------:R-:W-:Y:S01]  /*0bb0*/  LEA.HI.X.SX32 R91, R91, R5.reuse, 0x1, P6 ;  /* 0x000000055b5b7211 */ /* 0x080fe200030f0eff */
[----:B------:R-:W3:Y:S01]  /*0bc0*/  LDG.E.U8 R41, desc[UR20][R40.64] ;  /* 0x0000001428297981 */ /* 0x000ee2000c1e1100 */
[-C--:B------:R-:W-:Y:S02]  /*0bd0*/  LEA.HI.X.SX32 R93, R93, R5.reuse, 0x1, P5 ;  /* 0x000000055d5d7211 */ /* 0x080fe400028f0eff */
[----:B------:R-:W-:Y:S01]  /*0be0*/  LEA.HI.X.SX32 R95, R95, R5, 0x1, P2 ;  /* 0x000000055f5f7211 */ /* 0x000fe200010f0eff */
[----:B------:R-:W3:Y:S01]  /*0bf0*/  LDG.E.U8 R42, desc[UR20][R42.64] ;  /* 0x000000142a2a7981 */ /* 0x000ee2000c1e1100 */
[-C--:B------:R-:W-:Y:S02]  /*0c00*/  IADD3 R104, P6, R105, R4.reuse, RZ ;  /* 0x0000000469687210 */ /* 0x080fe40007fde0ff */
[-C--:B------:R-:W-:Y:S01]  /*0c10*/  IADD3 R108, P5, R107, R4.reuse, RZ ;  /* 0x000000046b6c7210 */ /* 0x080fe20007fbe0ff */
        /* <DEDUP_REMOVED lines=22> */
[-C--:B------:R-:W-:Y:S02]  /*0d80*/  LEA.HI.X.SX32 R115, R115, R5.reuse, 0x1, P1 ;  /* 0x0000000573737211 */ /* 0x080fe400008f0eff */
[-C--:B------:R-:W-:Y:S01]  /*0d90*/  LEA.HI.X.SX32 R107, R117, R5.reuse, 0x1, P0 ;  /* 0x00000005756b7211 */ /* 0x080fe200000f0eff */
[----:B------:R-:W3:Y:S01]  /*0da0*/  LDG.E.U8 R61, desc[UR20][R60.64] ;  /* 0x000000143c3d7981 */ /* 0x000ee2000c1e1100 */
[----:B------:R-:W-:Y:S02]  /*0db0*/  LEA.HI.X.SX32 R111, R119, R5, 0x1, P4 ;  /* 0x00000005776f7211 */ /* 0x000fe400020f0eff */
[-C--:B------:R-:W-:Y:S01]  /*0dc0*/  IADD3 R122, P2, R131, R4.reuse, RZ ;  /* 0x00000004837a7210 */ /* 0x080fe20007f5e0ff */
[----:B------:R-:W3:Y:S01]  /*0dd0*/  LDG.E.U8 R62, desc[UR20][R62.64] ;  /* 0x000000143e3e7981 */ /* 0x000ee2000c1e1100 */
[----:B------:R-:W-:-:S02]  /*0de0*/  IADD3 R124, P1, R133, R4, RZ ;  /* 0x00000004857c7210 */ /* 0x000fc40007f3e0ff */
[-C--:B------:R-:W-:Y:S01]  /*0df0*/  IADD3 R126, P0, R127, R4.reuse, RZ ;  /* 0x000000047f7e7210 */ /* 0x080fe20007f1e0ff */
[----:B------:R-:W3:Y:S01]  /*0e00*/  LDG.E.U8 R65, desc[UR20][R64.64] ;  /* 0x0000001440417981 */ /* 0x000ee2000c1e1100 */
[----:B------:R-:W-:Y:S02]  /*0e10*/  IADD3 R128, P4, R129, R4, RZ ;  /* 0x0000000481807210 */ /* 0x000fe40007f9e0ff */
[----:B------:R-:W-:Y:S01]  /*0e20*/  LEA.HI.X.SX32 R117, R121, R5, 0x1, P3 ;  /* 0x0000000579757211 */ /* 0x000fe200018f0eff */
[----:B------:R-:W3:Y:S01]  /*0e30*/  LDG.E.U8 R66, desc[UR20][R66.64] ;  /* 0x0000001442427981 */ /* 0x000ee2000c1e1100 */
[----:B0-----:R-:W-:Y:S02]  /*0e40*/  IADD3 R4, P3, R4, R135, RZ ;  /* 0x0000008704047210 */ /* 0x001fe40007f7e0ff */
[-C--:B------:R-:W-:Y:S01]  /*0e50*/  LEA.HI.X.SX32 R119, R123, R5.reuse, 0x1, P6 ;  /* 0x000000057b777211 */ /* 0x080fe200030f0eff */
[----:B------:R-:W3:Y:S01]  /*0e60*/  LDG.E.U8 R69, desc[UR20][R68.64] ;  /* 0x0000001444457981 */ /* 0x000ee2000c1e1100 */
[----:B------:R-:W-:-:S02]  /*0e70*/  LEA.HI.X.SX32 R121, R125, R5, 0x1, P5 ;  /* 0x000000057d797211 */ /* 0x000fc400028f0eff */
[-C--:B------:R-:W-:Y:S01]  /*0e80*/  LEA.HI.X.SX32 R123, R131, R5.reuse, 0x1, P2 ;  /* 0x00000005837b7211 */ /* 0x080fe200010f0eff */
[----:B------:R-:W3:Y:S01]  /*0e90*/  LDG.E.U8 R70, desc[UR20][R70.64] ;  /* 0x0000001446467981 */ /* 0x000ee2000c1e1100 */
[-C--:B------:R-:W-:Y:S02]  /*0ea0*/  LEA.HI.X.SX32 R125, R133, R5.reuse, 0x1, P1 ;  /* 0x00000005857d7211 */ /* 0x080fe400008f0eff */
[-C--:B------:R-:W-:Y:S01]  /*0eb0*/  LEA.HI.X.SX32 R127, R127, R5.reuse, 0x1, P0 ;  /* 0x000000057f7f7211 */ /* 0x080fe200000f0eff */
[----:B------:R-:W3:Y:S01]  /*0ec0*/  LDG.E.U8 R73, desc[UR20][R72.64] ;  /* 0x0000001448497981 */ /* 0x000ee2000c1e1100 */
[-C--:B------:R-:W-:Y:S02]  /*0ed0*/  LEA.HI.X.SX32 R129, R129, R5.reuse, 0x1, P4 ;  /* 0x0000000581817211 */ /* 0x080fe400020f0eff */
[----:B------:R-:W-:Y:S01]  /*0ee0*/  LEA.HI.X.SX32 R5, R135, R5, 0x1, P3 ;  /* 0x0000000587057211 */ /* 0x000fe200018f0eff */
[----:B------:R0:W3:Y:S04]  /*0ef0*/  LDG.E.U8 R126, desc[UR20][R126.64] ;  /* 0x000000147e7e7981 */ /* 0x0000e8000c1e1100 */
[----:B------:R-:W3:Y:S04]  /*0f00*/  LDG.E.U8 R129, desc[UR20][R128.64] ;  /* 0x0000001480817981 */ /* 0x000ee8000c1e1100 */
[----:B------:R1:W3:Y:S04]  /*0f10*/  LDG.E.U8 R5, desc[UR20][R4.64] ;  /* 0x0000001404057981 */ /* 0x0002e8000c1e1100 */
[----:B------:R-:W3:Y:S04]  /*0f20*/  LDG.E.U8 R74, desc[UR20][R74.64] ;  /* 0x000000144a4a7981 */ /* 0x000ee8000c1e1100 */
        /* <DEDUP_REMOVED lines=24> */
[----:B------:R-:W3:Y:S01]  /*10b0*/  LDG.E.U8 R125, desc[UR20][R124.64] ;  /* 0x000000147c7d7981 */ /* 0x000ee2000c1e1100 */
[----:B------:R-:W0:Y:S01]  /*10c0*/  S2UR UR19, SR_CgaCtaId ;  /* 0x00000000001379c3 */ /* 0x000e220000008800 */
[----:B------:R-:W-:Y:S01]  /*10d0*/  UMOV UR4, 0x400 ;  /* 0x0000040000047882 */ /* 0x000fe20000000000 */
[----:B--2---:R-:W-:-:S06]  /*10e0*/  PRMT R13, R10, 0x3340, R13 ;  /* 0x000033400a0d7816 */ /* 0x004fcc000000000d */
[----:B------:R-:W2:Y:S01]  /*10f0*/  LDC R10, c[0x0][0x280] ;  /* 0x0000a000ff0a7b82 */ /* 0x000ea20000000800 */
[----:B0-----:R-:W-:Y:S01]  /*1100*/  ULEA UR19, UR19, UR4, 0x18 ;  /* 0x0000000413137291 */ /* 0x001fe2000f8ec03f */
[----:B------:R-:W-:Y:S02]  /*1110*/  IMAD.MOV.U32 R127, RZ, RZ, 0x3f800000 ;  /* 0x3f800000ff7f7424 */ /* 0x000fe400078e00ff */
[----:B------:R-:W-:Y:S01]  /*1120*/  IMAD.MOV.U32 R8, RZ, RZ, -0x800000 ;  /* 0xff800000ff087424 */ /* 0x000fe200078e00ff */
[----:B----4-:R-:W-:Y:S01]  /*1130*/  PRMT R6, R6, 0x3340, R9 ;  /* 0x0000334006067816 */ /* 0x010fe20000000009 */
[----:B------:R-:W-:-:S05]  /*1140*/  IMAD.SHL.U32 R9, R0, 0x8, RZ ;  /* 0x0000000800097824 */ /* 0x000fca00078e00ff */
[----:B-1----:R-:W-:Y:S02]  /*1150*/  LOP3.LUT R4, R9, 0x30, RZ, 0xc0, !PT ;  /* 0x0000003009047812 */ /* 0x002fe400078ec0ff */
[----:B-----5:R-:W-:Y:S02]  /*1160*/  PRMT R14, R14, 0x3340, R17 ;  /* 0x000033400e0e7816 */ /* 0x020fe40000000011 */
[----:B--2---:R-:W-:Y:S01]  /*1170*/  ISETP.GE.AND P0, PT, R10, 0x1, PT ;  /* 0x000000010a00780c */ /* 0x004fe20003f06270 */
[----:B------:R-:W-:Y:S01]  /*1180*/  IMAD R4, R3, 0x40, R4 ;  /* 0x0000004003047824 */ /* 0x000fe200078e0204 */
[----:B------:R-:W-:Y:S02]  /*1190*/  PRMT R13, R6, 0x5410, R13 ;  /* 0x00005410060d7816 */ /* 0x000fe4000000000d */
[----:B---3--:R-:W-:-:S04]  /*11a0*/  PRMT R21, R18, 0x3340, R21 ;  /* 0x0000334012157816 */ /* 0x008fc80000000015 */
[----:B------:R-:W-:Y:S02]  /*11b0*/  PRMT R14, R14, 0x5410, R21 ;  /* 0x000054100e0e7816 */ /* 0x000fe40000000015 */
[----:B------:R-:W-:Y:S02]  /*11c0*/  PRMT R15, R22, 0x3340, R25 ;  /* 0x00003340160f7816 */ /* 0x000fe40000000019 */
[----:B------:R-:W-:-:S04]  /*11d0*/  PRMT R26, R26, 0x3340, R29 ;  /* 0x000033401a1a7816 */ /* 0x000fc8000000001d */
[----:B------:R-:W-:Y:S02]  /*11e0*/  PRMT R15, R15, 0x5410, R26 ;  /* 0x000054100f0f7816 */ /* 0x000fe4000000001a */
[----:B------:R-:W-:Y:S02]  /*11f0*/  PRMT R30, R30, 0x3340, R33 ;  /* 0x000033401e1e7816 */ /* 0x000fe40000000021 */
[----:B------:R-:W-:Y:S02]  /*1200*/  LOP3.LUT R11, R4, 0x20, RZ, 0x3c, !PT ;  /* 0x00000020040b7812 */ /* 0x000fe400078e3cff */
[----:B------:R-:W-:-:S04]  /*1210*/  PRMT R37, R34, 0x3340, R37 ;  /* 0x0000334022257816 */ /* 0x000fc80000000025 */
[----:B------:R-:W-:Y:S02]  /*1220*/  PRMT R16, R30, 0x5410, R37 ;  /* 0x000054101e107816 */ /* 0x000fe40000000025 */
[----:B------:R-:W-:Y:S02]  /*1230*/  PRMT R17, R38, 0x3340, R41 ;  /* 0x0000334026117816 */ /* 0x000fe40000000029 */
        /* <DEDUP_REMOVED lines=12> */
[----:B------:R-:W-:Y:S02]  /*1300*/  PRMT R126, R126, 0x3340, R129 ;  /* 0x000033407e7e7816 */ /* 0x000fe40000000081 */
[----:B------:R-:W-:-:S04]  /*1310*/  PRMT R5, R130, 0x3340, R5 ;  /* 0x0000334082057816 */ /* 0x000fc80000000005 */
[----:B------:R-:W-:Y:S02]  /*1320*/  PRMT R12, R5, 0x5410, R126 ;  /* 0x00005410050c7816 */ /* 0x000fe4000000007e */
[----:B------:R-:W-:-:S03]  /*1330*/  PRMT R77, R74, 0x3340, R77 ;  /* 0x000033404a4d7816 */ /* 0x000fc6000000004d */
[----:B------:R0:W-:Y:S01]  /*1340*/  STS.128 [R4+UR19], R12 ;  /* 0x0000000c04007988 */ /* 0x0001e20008000c13 */
[----:B------:R-:W-:Y:S02]  /*1350*/  LOP3.LUT R5, R4, 0x10, RZ, 0x3c, !PT ;  /* 0x0000001004057812 */ /* 0x000fe400078e3cff */
[----:B------:R-:W-:Y:S02]  /*1360*/  PRMT R21, R70, 0x5410, R77 ;  /* 0x0000541046157816 */ /* 0x000fe4000000004d */
[----:B------:R-:W-:Y:S02]  /*1370*/  PRMT R22, R78, 0x3340, R81 ;  /* 0x000033404e167816 */ /* 0x000fe40000000051 */
[----:B------:R-:W-:Y:S02]  /*1380*/  PRMT R85, R82, 0x3340, R85 ;  /* 0x0000334052557816 */ /* 0x000fe40000000055 */
[----:B0-----:R-:W-:Y:S02]  /*1390*/  LOP3.LUT R12, R4, 0x30, RZ, 0x3c, !PT ;  /* 0x00000030040c7812 */ /* 0x001fe400078e3cff */
[----:B------:R-:W-:-:S02]  /*13a0*/  PRMT R22, R22, 0x5410, R85 ;  /* 0x0000541016167816 */ /* 0x000fc40000000055 */
[----:B------:R-:W-:Y:S02]  /*13b0*/  PRMT R23, R86, 0x3340, R89 ;  /* 0x0000334056177816 */ /* 0x000fe40000000059 */
[----:B------:R-:W-:-:S04]  /*13c0*/  PRMT R90, R90, 0x3340, R93 ;  /* 0x000033405a5a7816 */ /* 0x000fc8000000005d */
[----:B------:R-:W-:Y:S02]  /*13d0*/  PRMT R23, R23, 0x5410, R90 ;  /* 0x0000541017177816 */ /* 0x000fe4000000005a */
[----:B------:R-:W-:Y:S01]  /*13e0*/  PRMT R94, R94, 0x3340, R97 ;  /* 0x000033405e5e7816 */ /* 0x000fe20000000061 */
[----:B------:R-:W-:Y:S01]  /*13f0*/  STS.128 [R5+UR19], R16 ;  /* 0x0000001005007988 */ /* 0x000fe20008000c13 */
        /* <DEDUP_REMOVED lines=10> */
[----:B------:R-:W-:Y:S01]  /*14a0*/  PRMT R27, R27, 0x5410, R122 ;  /* 0x000054101b1b7816 */ /* 0x000fe2000000007a */
[----:B------:R-:W-:Y:S01]  /*14b0*/  STS.128 [R11+UR19], R20 ;  /* 0x000000140b007988 */ /* 0x000fe20008000c13 */
[----:B------:R-:W-:-:S03]  /*14c0*/  IMAD.MOV.U32 R6, RZ, RZ, -0x800000 ;  /* 0xff800000ff067424 */ /* 0x000fc600078e00ff */
[----:B------:R0:W-:Y:S01]  /*14d0*/  STS.128 [R12+UR19], R24 ;  /* 0x000000180c007988 */ /* 0x0001e20008000c13 */
[----:B------:R-:W-:Y:S01]  /*14e0*/  IMAD.MOV.U32 R7, RZ, RZ, -0x800000 ;  /* 0xff800000ff077424 */ /* 0x000fe200078e00ff */
[----:B------:R-:W-:Y:S01]  /*14f0*/  CS2R R56, SRZ ;  /* 0x0000000000387805 */ /* 0x000fe2000001ff00 */
[----:B------:R-:W-:Y:S01]  /*1500*/  IMAD.MOV.U32 R4, RZ, RZ, -0x800000 ;  /* 0xff800000ff047424 */ /* 0x000fe200078e00ff */
[----:B------:R-:W-:Y:S01]  /*1510*/  CS2R R58, SRZ ;  /* 0x00000000003a7805 */ /* 0x000fe2000001ff00 */
[----:B------:R-:W-:Y:S01]  /*1520*/  IMAD.MOV.U32 R134, RZ, RZ, 0x3f800000 ;  /* 0x3f800000ff867424 */ /* 0x000fe200078e00ff */
[----:B------:R-:W-:Y:S01]  /*1530*/  CS2R R60, SRZ ;  /* 0x00000000003c7805 */ /* 0x000fe2000001ff00 */
[----:B------:R-:W-:Y:S01]  /*1540*/  IMAD.MOV.U32 R135, RZ, RZ, 0x3f800000 ;  /* 0x3f800000ff877424 */ /* 0x000fe200078e00ff */
[----:B------:R-:W-:Y:S01]  /*1550*/  CS2R R62, SRZ ;  /* 0x00000000003e7805 */ /* 0x000fe2000001ff00 */
[----:B------:R-:W-:Y:S01]  /*1560*/  IMAD.MOV.U32 R137, RZ, RZ, 0x3f800000 ;  /* 0x3f800000ff897424 */ /* 0x000fe200078e00ff */
[----:B------:R-:W-:-:S02]  /*1570*/  CS2R R64, SRZ ;  /* 0x0000000000407805 */ /* 0x000fc4000001ff00 */
[----:B------:R-:W-:Y:S02]  /*1580*/  CS2R R66, SRZ ;  /* 0x0000000000427805 */ /* 0x000fe4000001ff00 */
[----:B------:R-:W-:Y:S02]  /*1590*/  CS2R R68, SRZ ;  /* 0x0000000000447805 */ /* 0x000fe4000001ff00 */
[----:B------:R-:W-:Y:S02]  /*15a0*/  CS2R R70, SRZ ;  /* 0x0000000000467805 */ /* 0x000fe4000001ff00 */
[----:B------:R-:W-:Y:S02]  /*15b0*/  CS2R R72, SRZ ;  /* 0x0000000000487805 */ /* 0x000fe4000001ff00 */
[----:B------:R-:W-:Y:S02]  /*15c0*/  CS2R R74, SRZ ;  /* 0x00000000004a7805 */ /* 0x000fe4000001ff00 */
[----:B------:R-:W-:-:S02]  /*15d0*/  CS2R R76, SRZ ;  /* 0x00000000004c7805 */ /* 0x000fc4000001ff00 */
[----:B------:R-:W-:Y:S02]  /*15e0*/  CS2R R78, SRZ ;  /* 0x00000000004e7805 */ /* 0x000fe4000001ff00 */
[----:B------:R-:W-:Y:S02]  /*15f0*/  CS2R R80, SRZ ;  /* 0x0000000000507805 */ /* 0x000fe4000001ff00 */
[----:B------:R-:W-:Y:S02]  /*1600*/  CS2R R82, SRZ ;  /* 0x0000000000527805 */ /* 0x000fe4000001ff00 */
[----:B------:R-:W-:Y:S02]  /*1610*/  CS2R R84, SRZ ;  /* 0x0000000000547805 */ /* 0x000fe4000001ff00 */
[----:B------:R-:W-:Y:S02]  /*1620*/  CS2R R86, SRZ ;  /* 0x0000000000567805 */ /* 0x000fe4000001ff00 */
[----:B0-----:R-:W-:-:S02]  /*1630*/  CS2R R24, SRZ ;  /* 0x0000000000187805 */ /* 0x001fc4000001ff00 */
        /* <DEDUP_REMOVED lines=14> */
[----:B------:R-:W-:Y:S01]  /*1720*/  CS2R R54, SRZ ;  /* 0x0000000000367805 */ /* 0x000fe2000001ff00 */
[C---:B------:R-:W-:Y:S02]  /*1730*/  IMAD.SHL.U32 R11, R0.reuse, 0x10, RZ ;  /* 0x00000010000b7824 */ /* 0x040fe400078e00ff */
[----:B------:R-:W-:Y:S01]  /*1740*/  IMAD.SHL.U32 R12, R0, 0x80, RZ ;  /* 0x00000080000c7824 */ /* 0x000fe200078e00ff */
[----:B------:R-:W-:Y:S06]  /*1750*/  @!P0 BRA `(.L_x_0) ;  /* 0x00000024004c8947 */ /* 0x000fec0003800000 */
[----:B------:R-:W0:Y:S01]  /*1760*/  LDC.64 R4, c[0x0][0x250] ;  /* 0x00009400ff047b82 */ /* 0x000e220000000a00 */
[C---:B------:R-:W-:Y:S01]  /*1770*/  LOP3.LUT R7, R0.reuse, 0x1, RZ, 0xc0, !PT ;  /* 0x0000000100077812 */ /* 0x040fe200078ec0ff */
[----:B------:R-:W-:Y:S01]  /*1780*/  ULDC UR4, c[0x0][0x258] ;  /* 0x0000960000047ab9 */ /* 0x000fe20000000800 */
[C---:B------:R-:W-:Y:S01]  /*1790*/  LOP3.LUT R8, R0.reuse, 0x1c, RZ, 0xc0, !PT ;  /* 0x0000001c00087812 */ /* 0x040fe200078ec0ff */
[----:B------:R-:W-:Y:S01]  /*17a0*/  ULDC.64 UR16, c[0x0][0x260] ;  /* 0x0000980000107ab9 */ /* 0x000fe20000000a00 */
[----:B------:R-:W-:Y:S01]  /*17b0*/  LOP3.LUT R6, R0, 0x3f, RZ, 0xc0, !PT ;  /* 0x0000003f00067812 */ /* 0x000fe200078ec0ff */
[----:B------:R-:W-:Y:S01]  /*17c0*/  UIMAD UR16, UR18, UR16, URZ ;  /* 0x00000010121072a4 */ /* 0x000fe2000f8e023f */
[----:B------:R-:W-:Y:S01]  /*17d0*/  SHF.R.U32.HI R13, RZ, 0x1, R0 ;  /* 0x00000001ff0d7819 */ /* 0x000fe20000011600 */
[----:B------:R-:W1:Y:S01]  /*17e0*/  LDC R29, c[0x0][0x268] ;  /* 0x00009a00ff1d7b82 */ /* 0x000e620000000800 */
[----:B------:R-:W-:Y:S01]  /*17f0*/  IMAD R8, R7, 0x2, R8 ;  /* 0x0000000207087824 */ /* 0x000fe200078e0208 */
[----:B------:R-:W-:Y:S01]  /*1800*/  SHF.R.U32.HI R14, RZ, 0x5, R0 ;  /* 0x00000005ff0e7819 */ /* 0x000fe20000011600 */
[----:B------:R-:W-:Y:S01]  /*1810*/  IMAD R7, R6, UR4, RZ ;  /* 0x0000000406077c24 */ /* 0x000fe2000f8e02ff */
[----:B------:R-:W-:Y:S01]  /*1820*/  ULDC.64 UR4, c[0x0][0x218] ;  /* 0x0000860000047ab9 */ /* 0x000fe20000000a00 */
[----:B------:R-:W-:Y:S01]  /*1830*/  SGXT.U32 R13, R13, 0x1 ;  /* 0x000000010d0d781a */ /* 0x000fe20000000000 */
[----:B------:R-:W-:Y:S01]  /*1840*/  IMAD.MOV.U32 R147, RZ, RZ, 0x5410 ;  /* 0x00005410ff937424 */ /* 0x000fe200078e00ff */
[----:B------:R-:W-:Y:S01]  /*1850*/  R2UR UR24, R14 ;  /* 0x000000000e1872ca */ /* 0x000fe200000e0000 */
[----:B------:R-:W2:Y:S01]  /*1860*/  LDC.64 R16, c[0x0][0x220] ;  /* 0x00008800ff107b82 */ /* 0x000ea20000000a00 */
[----:B------:R-:W-:Y:S01]  /*1870*/  SHF.R.S32.HI R15, RZ, 0x1f, R7 ;  /* 0x0000001fff0f7819 */ /* 0x000fe20000011407 */
[----:B------:R-:W-:Y:S01]  /*1880*/  IMAD.MOV.U32 R146, RZ, RZ, 0x7632 ;  /* 0x00007632ff927424 */ /* 0x000fe200078e00ff */
[----:B------:R-:W-:Y:S01]  /*1890*/  LOP3.LUT R13, R8, R13, RZ, 0xfc, !PT ;  /* 0x0000000d080d7212 */ /* 0x000fe200078efcff */
[----:B------:R-:W-:Y:S01]  /*18a0*/  UMOV UR10, 0xfffffffe ;  /* 0xfffffffe000a7882 */ /* 0x000fe20000000000 */
[C---:B------:R-:W-:Y:S01]  /*18b0*/  LEA.HI R8, R0.reuse, 0xc, RZ, 0x1a ;  /* 0x0000000c00087811 */ /* 0x040fe200078fd0ff */
[----:B------:R-:W-:Y:S01]  /*18c0*/  UMOV UR11, 0x7fffffdf ;  /* 0x7fffffdf000b7882 */ /* 0x000fe20000000000 */
[----:B------:R-:W-:Y:S01]  /*18d0*/  LEA.HI R14, R0, 0x1c, RZ, 0x1a ;  /* 0x0000001c000e7811 */ /* 0x000fe200078fd0ff */
[----:B0-----:R-:W-:Y:S01]  /*18e0*/  IMAD R4, R4, UR18, RZ ;  /* 0x0000001204047c24 */ /* 0x001fe2000f8e02ff */
[----:B------:R-:W-:Y:S01]  /*18f0*/  CS2R R56, SRZ ;  /* 0x0000000000387805 */ /* 0x000fe2000001ff00 */
[-C--:B------:R-:W-:Y:S01]  /*1900*/  IMAD R8, R8, R5.reuse, RZ ;  /* 0x0000000508087224 */ /* 0x080fe200078e02ff */
[----:B------:R-:W-:Y:S01]  /*1910*/  CS2R R58, SRZ ;  /* 0x00000000003a7805 */ /* 0x000fe2000001ff00 */
[-C--:B------:R-:W-:Y:S01]  /*1920*/  IMAD R21, R14, R5.reuse, RZ ;  /* 0x000000050e157224 */ /* 0x080fe200078e02ff */
[--C-:B------:R-:W-:Y:S01]  /*1930*/  IADD3 R23, P0, P1, R7, UR4, R4.reuse ;  /* 0x0000000407177c10 */ /* 0x100fe2000f91e004 */
[----:B------:R-:W-:Y:S01]  /*1940*/  USHF.R.S32.HI UR4, URZ, 0x1f, UR16 ;  /* 0x0000001f3f047899 */ /* 0x000fe20008011410 */
[----:B------:R-:W-:Y:S01]  /*1950*/  SHF.R.S32.HI R6, RZ, 0x1f, R4 ;  /* 0x0000001fff067819 */ /* 0x000fe20000011404 */
[----:B------:R-:W-:Y:S01]  /*1960*/  IMAD.MOV.U32 R143, RZ, RZ, -0x800000 ;  /* 0xff800000ff8f7424 */ /* 0x000fe200078e00ff */
[----:B------:R-:W-:Y:S01]  /*1970*/  LOP3.LUT R4, R0, 0x1f, RZ, 0xc0, !PT ;  /* 0x0000001f00047812 */ /* 0x000fe200078ec0ff */
[----:B------:R-:W-:Y:S01]  /*1980*/  IMAD.MOV.U32 R127, RZ, RZ, 0x3f800000 ;  /* 0x3f800000ff7f7424 */ /* 0x000fe200078e00ff */
[----:B------:R-:W-:Y:S01]  /*1990*/  IADD3.X R27, R15, UR5, R6, P0, P1 ;  /* 0x000000050f1b7c10 */ /* 0x000fe200087e2406 */
[----:B------:R-:W-:Y:S01]  /*19a0*/  UIADD3 UR5, UR19, 0x4000, URZ ;  /* 0x0000400013057890 */ /* 0x000fe2000fffe03f */
[--C-:B------:R-:W-:Y:S01]  /*19b0*/  SHF.R.U32.HI R6, RZ, 0x6, R0.reuse ;  /* 0x00000006ff067819 */ /* 0x100fe20000011600 */
[----:B------:R-:W-:Y:S01]  /*19c0*/  IMAD R7, R4, UR17, RZ ;  /* 0x0000001104077c24 */ /* 0x000fe2000f8e02ff */
[----:B------:R-:W-:Y:S01]  /*19d0*/  SHF.R.U32.HI R4, RZ, 0x5, R0 ;  /* 0x00000005ff047819 */ /* 0x000fe20000011600 */
[----:B------:R-:W-:Y:S01]  /*19e0*/  USHF.R.U32.HI UR5, URZ, 0x4, UR5 ;  /* 0x000000043f057899 */ /* 0x000fe20008011605 */
[----:B------:R-:W-:Y:S01]  /*19f0*/  SGXT.U32 R6, R6, 0x2 ;  /* 0x000000020606781a */ /* 0x000fe20000000000 */
[----:B------:R-:W-:Y:S01]  /*1a00*/  IMAD.MOV.U32 R138, RZ, RZ, RZ ;  /* 0x000000ffff8a7224 */ /* 0x000fe200078e00ff */
[----:B------:R-:W-:Y:S01]  /*1a10*/  SGXT.U32 R4, R4, 0x3 ;  /* 0x000000030404781a */ /* 0x000fe20000000000 */
[----:B------:R-:W-:Y:S01]  /*1a20*/  USGXT.U32 UR6, UR5, 0xe ;  /* 0x0000000e0506789a */ /* 0x000fe20008000000 */
[----:B--2---:R-:W-:Y:S01]  /*1a30*/  IADD3 R25, P0, P1, R7, UR16, R16 ;  /* 0x0000001007197c10 */ /* 0x004fe2000f91e010 */
[----:B------:R-:W-:Y:S01]  /*1a40*/  IMAD R6, R6, R5, RZ ;  /* 0x0000000506067224 */ /* 0x000fe200078e02ff */
[----:B------:R-:W-:Y:S01]  /*1a50*/  SHF.R.S32.HI R16, RZ, 0x1f, R7 ;  /* 0x0000001fff107819 */ /* 0x000fe20000011407 */
[----:B-1----:R-:W-:Y:S01]  /*1a60*/  IMAD R126, R4, R29, RZ ;  /* 0x0000001d047e7224 */ /* 0x002fe200078e02ff */
[-C--:B------:R-:W-:Y:S01]  /*1a70*/  IADD3 R15, P2, R8, R23.reuse, RZ ;  /* 0x00000017080f7210 */ /* 0x080fe20007f5e0ff */
[----:B------:R-:W-:Y:S01]  /*1a80*/  IMAD R22, R5, 0x4, R6 ;  /* 0x0000000405167824 */ /* 0x000fe200078e0206 */
[----:B------:R-:W-:Y:S01]  /*1a90*/  IADD3.X R7, R16, UR4, R17, P0, P1 ;  /* 0x0000000410077c10 */ /* 0x000fe200087e2411 */
[----:B------:R-:W-:Y:S01]  /*1aa0*/  IMAD R128, R29, 0x8, R126 ;  /* 0x000000081d807824 */ /* 0x000fe200078e027e */
[----:B------:R-:W-:Y:S01]  /*1ab0*/  IADD3 R16, P1, R6, R23, RZ ;  /* 0x0000001706107210 */ /* 0x000fe20007f3e0ff */
[----:B------:R-:W-:Y:S01]  /*1ac0*/  IMAD R122, R5, 0x4, R22 ;  /* 0x00000004057a7824 */ /* 0x000fe200078e0216 */
[-C--:B------:R-:W-:Y:S01]  /*1ad0*/  LEA.HI.X.SX32 R18, R8, R27.reuse, 0x1, P2 ;  /* 0x0000001b08127211 */ /* 0x080fe200010f0eff */
[----:B------:R-:W-:Y:S01]  /*1ae0*/  IMAD R129, R29, 0x8, R128 ;  /* 0x000000081d817824 */ /* 0x000fe200078e0280 */
[----:B------:R-:W-:Y:S01]  /*1af0*/  LEA.HI.X.SX32 R17, R6, R27, 0x1, P1 ;  /* 0x0000001b06117211 */ /* 0x000fe200008f0eff */
[----:B------:R-:W-:Y:S01]  /*1b00*/  IMAD R4, R5, 0x8, R122 ;  /* 0x0000000805047824 */ /* 0x000fe200078e027a */
[-C--:B------:R-:W-:Y:S01]  /*1b10*/  IADD3 R20, P1, R22, R23.reuse, RZ ;  /* 0x0000001716147210 */ /* 0x080fe20007f3e0ff */
[----:B------:R-:W-:Y:S01]  /*1b20*/  IMAD R131, R29, 0x8, R129 ;  /* 0x000000081d837824 */ /* 0x000fe200078e0281 */
[----:B------:R-:W-:Y:S01]  /*1b30*/  IADD3 R19, P2, R122, R23, RZ ;  /* 0x000000177a137210 */ /* 0x000fe20007f5e0ff */
[----:B------:R-:W-:Y:S01]  /*1b40*/  IMAD R124, R5, 0x4, R4 ;  /* 0x00000004057c7824 */ /* 0x000fe200078e0204 */
[-C--:B------:R-:W-:Y:S01]  /*1b50*/  LEA.HI.X.SX32 R22, R22, R27.reuse, 0x1, P1 ;  /* 0x0000001b16167211 */ /* 0x080fe200008f0eff */
[----:B------:R-:W-:Y:S01]  /*1b60*/  IMAD R132, R29, 0x8, R131 ;  /* 0x000000081d847824 */ /* 0x000fe200078e0283 */
[----:B------:R-:W-:Y:S01]  /*1b70*/  LEA.HI.X.SX32 R122, R122, R27, 0x1, P2 ;  /* 0x0000001b7a7a7211 */ /* 0x000fe200010f0eff */
[----:B------:R-:W-:Y:S01]  /*1b80*/  IMAD R125, R5, 0x4, R124 ;  /* 0x00000004057d7824 */ /* 0x000fe200078e027c */
[----:B------:R-:W-:Y:S01]  /*1b90*/  IADD3 R14, P3, R21, R23, RZ ;  /* 0x00000017150e7210 */ /* 0x000fe20007f7e0ff */
[C---:B------:R-:W-:Y:S01]  /*1ba0*/  IMAD R133, R29.reuse, 0x8, R132 ;  /* 0x000000081d857824 */ /* 0x040fe200078e0284 */
[----:B------:R-:W-:Y:S01]  /*1bb0*/  IADD3 R164, P0, R126, R25, RZ ;  /* 0x000000197ea47210 */ /* 0x000fe20007f1e0ff */
[----:B------:R-:W-:Y:S01]  /*1bc0*/  IMAD.MOV.U32 R134, RZ, RZ, 0x3f800000 ;  /* 0x3f800000ff867424 */ /* 0x000fe200078e00ff */
[-C--:B------:R-:W-:Y:S01]  /*1bd0*/  IADD3 R121, P1, R4, R23.reuse, RZ ;  /* 0x0000001704797210 */ /* 0x080fe20007f3e0ff */
[----:B------:R-:W-:Y:S01]  /*1be0*/  IMAD R136, R29, 0x8, R133 ;  /* 0x000000081d887824 */ /* 0x000fe200078e0285 */
[----:B------:R-:W-:Y:S01]  /*1bf0*/  IADD3 R120, P2, R124, R23, RZ ;  /* 0x000000177c787210 */ /* 0x000fe20007f5e0ff */
[----:B------:R-:W-:Y:S01]  /*1c00*/  IMAD.MOV.U32 R135, RZ, RZ, 0x3f800000 ;  /* 0x3f800000ff877424 */ /* 0x000fe200078e00ff */
[-C--:B------:R-:W-:Y:S01]  /*1c10*/  LEA.HI.X.SX32 R21, R21, R27.reuse, 0x1, P3 ;  /* 0x0000001b15157211 */ /* 0x080fe200018f0eff */
[----:B------:R-:W-:Y:S01]  /*1c20*/  IMAD R140, R29, 0x8, R136 ;  /* 0x000000081d8c7824 */ /* 0x000fe200078e0288 */
[-C--:B------:R-:W-:Y:S01]  /*1c30*/  LEA.HI.X.SX32 R123, R4, R27.reuse, 0x1, P1 ;  /* 0x0000001b047b7211 */ /* 0x080fe200008f0eff */
[----:B------:R-:W-:Y:S01]  /*1c40*/  IMAD.MOV.U32 R137, RZ, RZ, 0x3f800000 ;  /* 0x3f800000ff897424 */ /* 0x000fe200078e00ff */
[----:B------:R-:W-:Y:S01]  /*1c50*/  LEA.HI.X.SX32 R124, R124, R27, 0x1, P2 ;  /* 0x0000001b7c7c7211 */ /* 0x000fe200010f0eff */
[----:B------:R-:W-:Y:S01]  /*1c60*/  IMAD.MOV.U32 R141, RZ, RZ, -0x800000 ;  /* 0xff800000ff8d7424 */ /* 0x000fe200078e00ff */
[----:B------:R-:W-:Y:S01]  /*1c70*/  LEA.HI.X.SX32 R126, R126, R7, 0x1, P0 ;  /* 0x000000077e7e7211 */ /* 0x000fe200000f0eff */
[----:B------:R-:W-:Y:S01]  /*1c80*/  IMAD.MOV.U32 R139, RZ, RZ, -0x800000 ;  /* 0xff800000ff8b7424 */ /* 0x000fe200078e00ff */
[----:B------:R-:W-:Y:S01]  /*1c90*/  IADD3 R23, P3, R125, R23, RZ ;  /* 0x000000177d177210 */ /* 0x000fe20007f7e0ff */
[----:B------:R-:W-:Y:S01]  /*1ca0*/  IMAD.MOV.U32 R142, RZ, RZ, -0x800000 ;  /* 0xff800000ff8e7424 */ /* 0x000fe200078e00ff */
[----:B------:R-:W-:-:S02]  /*1cb0*/  IADD3 R168, P0, R128, R25, RZ ;  /* 0x0000001980a87210 */ /* 0x000fc40007f1e0ff */
[----:B------:R-:W-:Y:S02]  /*1cc0*/  CS2R R60, SRZ ;  /* 0x00000000003c7805 */ /* 0x000fe4000001ff00 */
[-C--:B------:R-:W-:Y:S02]  /*1cd0*/  IADD3 R167, P1, R129, R25.reuse, RZ ;  /* 0x0000001981a77210 */ /* 0x080fe40007f3e0ff */
[----:B------:R-:W-:Y:S02]  /*1ce0*/  CS2R R62, SRZ ;  /* 0x00000000003e7805 */ /* 0x000fe4000001ff00 */
[----:B------:R-:W-:Y:S02]  /*1cf0*/  IADD3 R166, P2, R131, R25, RZ ;  /* 0x0000001983a67210 */ /* 0x000fe40007f5e0ff */
[----:B------:R-:W-:Y:S02]  /*1d00*/  CS2R R64, SRZ ;  /* 0x0000000000407805 */ /* 0x000fe4000001ff00 */
[----:B------:R-:W-:-:S02]  /*1d10*/  SHF.R.S32.HI R4, RZ, 0x7, R0 ;  /* 0x00000007ff047819 */ /* 0x000fc40000011400 */
[----:B------:R-:W-:Y:S02]  /*1d20*/  CS2R R66, SRZ ;  /* 0x0000000000427805 */ /* 0x000fe4000001ff00 */
[----:B------:R-:W-:Y:S02]  /*1d30*/  LEA.HI.X.SX32 R125, R125, R27, 0x1, P3 ;  /* 0x0000001b7d7d7211 */ /* 0x000fe400018f0eff */
[----:B------:R-:W-:Y:S02]  /*1d40*/  CS2R R68, SRZ ;  /* 0x0000000000447805 */ /* 0x000fe4000001ff00 */
[-C--:B------:R-:W-:Y:S02]  /*1d50*/  LEA.HI.X.SX32 R128, R128, R7.reuse, 0x1, P0 ;  /* 0x0000000780807211 */ /* 0x080fe400000f0eff */
[----:B------:R-:W-:Y:S02]  /*1d60*/  CS2R R70, SRZ ;  /* 0x0000000000467805 */ /* 0x000fe4000001ff00 */
[----:B------:R-:W-:-:S02]  /*1d70*/  LEA.HI.X.SX32 R129, R129, R7, 0x1, P1 ;  /* 0x0000000781817211 */ /* 0x000fc400008f0eff */
[----:B------:R-:W-:Y:S02]  /*1d80*/  CS2R R72, SRZ ;  /* 0x0000000000487805 */ /* 0x000fe4000001ff00 */
[----:B------:R-:W-:Y:S02]  /*1d90*/  LEA.HI.X.SX32 R131, R131, R7, 0x1, P2 ;  /* 0x0000000783837211 */ /* 0x000fe400010f0eff */
[----:B------:R-:W-:Y:S02]  /*1da0*/  CS2R R74, SRZ ;  /* 0x00000000004a7805 */ /* 0x000fe4000001ff00 */
[-C--:B------:R-:W-:Y:S02]  /*1db0*/  IADD3 R171, P0, R132, R25.reuse, RZ ;  /* 0x0000001984ab7210 */ /* 0x080fe40007f1e0ff */
[----:B------:R-:W-:Y:S02]  /*1dc0*/  CS2R R76, SRZ ;  /* 0x00000000004c7805 */ /* 0x000fe4000001ff00 */
[----:B------:R-:W-:-:S02]  /*1dd0*/  IADD3 R170, P1, R133, R25, RZ ;  /* 0x0000001985aa7210 */ /* 0x000fc40007f3e0ff */
[----:B------:R-:W-:Y:S02]  /*1de0*/  CS2R R78, SRZ ;  /* 0x00000000004e7805 */ /* 0x000fe4000001ff00 */
[-C--:B------:R-:W-:Y:S02]  /*1df0*/  IADD3 R169, P2, R136, R25.reuse, RZ ;  /* 0x0000001988a97210 */ /* 0x080fe40007f5e0ff */
[----:B------:R-:W-:Y:S02]  /*1e00*/  CS2R R80, SRZ ;  /* 0x0000000000507805 */ /* 0x000fe4000001ff00 */
[----:B------:R-:W-:Y:S02]  /*1e10*/  IADD3 R130, P3, R140, R25, RZ ;  /* 0x000000198c827210 */ /* 0x000fe40007f7e0ff */
[----:B------:R-:W-:Y:S02]  /*1e20*/  CS2R R82, SRZ ;  /* 0x0000000000527805 */ /* 0x000fe4000001ff00 */
[----:B------:R-:W-:-:S02]  /*1e30*/  SGXT R4, R4, 0x1 ;  /* 0x000000010404781a */ /* 0x000fc40000000200 */
[----:B------:R-:W-:Y:S02]  /*1e40*/  CS2R R84, SRZ ;  /* 0x0000000000547805 */ /* 0x000fe4000001ff00 */
[-C--:B------:R-:W-:Y:S02]  /*1e50*/  LEA.HI.X.SX32 R132, R132, R7.reuse, 0x1, P0 ;  /* 0x0000000784847211 */ /* 0x080fe400000f0eff */
[----:B------:R-:W-:Y:S02]  /*1e60*/  CS2R R86, SRZ ;  /* 0x0000000000567805 */ /* 0x000fe4000001ff00 */
[-C--:B------:R-:W-:Y:S02]  /*1e70*/  LEA.HI.X.SX32 R133, R133, R7.reuse, 0x1, P1 ;  /* 0x0000000785857211 */ /* 0x080fe400008f0eff */
[----:B------:R-:W-:Y:S02]  /*1e80*/  CS2R R24, SRZ ;  /* 0x0000000000187805 */ /* 0x000fe4000001ff00 */
[----:B------:R-:W-:-:S02]  /*1e90*/  LEA.HI.X.SX32 R136, R136, R7, 0x1, P2 ;  /* 0x0000000788887211 */ /* 0x000fc400010f0eff */
[----:B------:R-:W-:Y:S02]  /*1ea0*/  CS2R R26, SRZ ;  /* 0x00000000001a7805 */ /* 0x000fe4000001ff00 */
[----:B------:R-:W-:Y:S02]  /*1eb0*/  LEA.HI.X.SX32 R140, R140, R7, 0x1, P3 ;  /* 0x000000078c8c7211 */ /* 0x000fe400018f0eff */
[----:B------:R-:W-:Y:S02]  /*1ec0*/  CS2R R28, SRZ ;  /* 0x00000000001c7805 */ /* 0x000fe4000001ff00 */
[----:B------:R-:W-:Y:S02]  /*1ed0*/  LOP3.LUT R7, R4, 0x90, RZ, 0xc0, !PT ;  /* 0x0000009004077812 */ /* 0x000fe400078ec0ff */
[----:B------:R-:W-:Y:S02]  /*1ee0*/  CS2R R30, SRZ ;  /* 0x00000000001e7805 */ /* 0x000fe4000001ff00 */
[----:B------:R-:W-:-:S02]  /*1ef0*/  LOP3.LUT P1, RZ, R0, 0x2, RZ, 0xc0, !PT ;  /* 0x0000000200ff7812 */ /* 0x000fc4000782c0ff */
[----:B------:R-:W-:Y:S02]  /*1f00*/  CS2R R32, SRZ ;  /* 0x0000000000207805 */ /* 0x000fe4000001ff00 */
[----:B------:R-:W-:Y:S02]  /*1f10*/  LOP3.LUT R148, R7, 0x7f, R0, 0x78, !PT ;  /* 0x0000007f07947812 */ /* 0x000fe400078e7800 */
[----:B------:R-:W-:Y:S02]  /*1f20*/  CS2R R34, SRZ ;  /* 0x0000000000227805 */ /* 0x000fe4000001ff00 */
[----:B------:R-:W-:Y:S02]  /*1f30*/  LOP3.LUT P0, RZ, R0, 0x1, RZ, 0xc0, !PT ;  /* 0x0000000100ff7812 */ /* 0x000fe4000780c0ff */
        /* <DEDUP_REMOVED lines=9> */
[----:B------:R-:W-:Y:S01]  /*1fd0*/  CS2R R54, SRZ ;  /* 0x0000000000367805 */ /* 0x000fe2000001ff00 */
[----:B------:R-:W-:Y:S01]  /*1fe0*/  UMOV UR7, URZ ;  /* 0x0000003f00077c82 */ /* 0x000fe20008000000 */
[----:B------:R-:W-:Y:S01]  /*1ff0*/  SEL R147, R147, 0x1054, !P1 ;  /* 0x0000105493937807 */ /* 0x000fe20004800000 */
[----:B------:R-:W-:Y:S01]  /*2000*/  UIADD3.64 UR10, UR6, -UR10, URZ ;  /* 0x8000000a060a7297 */ /* 0x000fe2000fffe03f */
[----:B------:R-:W-:Y:S01]  /*2010*/  SEL R146, R146, 0x3276, !P1 ;  /* 0x0000327692927807 */ /* 0x000fe20004800000 */
[----:B------:R-:W-:Y:S01]  /*2020*/  UMOV UR4, URZ ;  /* 0x0000003f00047c82 */ /* 0x000fe20008000000 */
[----:B------:R-:W-:Y:S01]  /*2030*/  LOP3.LUT R145, R13, 0x1, RZ, 0x3c, !PT ;  /* 0x000000010d917812 */ /* 0x000fe200078e3cff */
[----:B------:R-:W-:Y:S01]  /*2040*/  UMOV UR5, URZ ;  /* 0x0000003f00057c82 */ /* 0x000fe20008000000 */
[----:B------:R-:W-:Y:S01]  /*2050*/  LOP3.LUT R144, R148, 0x20, RZ, 0x3c, !PT ;  /* 0x0000002094907812 */ /* 0x000fe200078e3cff */
[----:B------:R-:W-:Y:S01]  /*2060*/  ULDC UR7, c[0x0][0x238] ;  /* 0x00008e0000077ab9 */ /* 0x000fe20000000800 */
[----:B------:R-:W-:Y:S01]  /*2070*/  UMOV UR14, UR6 ;  /* 0x00000006000e7c82 */ /* 0x000fe20008000000 */
[----:B------:R-:W-:Y:S01]  /*2080*/  UMOV UR15, 0x80000020 ;  /* 0x80000020000f7882 */ /* 0x000fe20000000000 */
[----:B------:R-:W-:Y:S01]  /*2090*/  UMOV UR22, UR6 ;  /* 0x0000000600167c82 */ /* 0x000fe20008000000 */
[----:B------:R-:W-:-:S05]  /*20a0*/  UMOV UR23, 0xc0000010 ;  /* 0xc000001000177882 */ /* 0x000fca0000000000 */
.L_x_1:
[----:B------:R-:W-:Y:S02]  /*20b0*/  SHF.R.S32.HI R4, RZ, 0x1f, R138 ;  /* 0x0000001fff047819 */ /* 0x000fe4000001148a */
[C---:B------:R-:W-:Y:S02]  /*20c0*/  IADD3 R6, P1, R138.reuse, R16, RZ ;  /* 0x000000108a067210 */ /* 0x040fe40007f3e0ff */
[----:B------:R-:W-:-:S03]  /*20d0*/  IADD3 R88, P2, R138, R20, RZ ;  /* 0x000000148a587210 */ /* 0x000fc60007f5e0ff */
[----:B------:R-:W-:Y:S01]  /*20e0*/  IMAD.X R7, R4, 0x1, R17, P1 ;  /* 0x0000000104077824 */ /* 0x000fe200008e0611 */
[----:B------:R-:W-:Y:S01]  /*20f0*/  IADD3 R90, P1, R138, R19, RZ ;  /* 0x000000138a5a7210 */ /* 0x000fe20007f3e0ff */
[----:B------:R-:W-:Y:S01]  /*2100*/  IMAD.X R89, R4, 0x1, R22, P2 ;  /* 0x0000000104597824 */ /* 0x000fe200010e0616 */
[----:B------:R-:W-:Y:S02]  /*2110*/  IADD3 R92, P2, R138, R15, RZ ;  /* 0x0000000f8a5c7210 */ /* 0x000fe40007f5e0ff */
[----:B------:R0:W2:Y:S01]  /*2120*/  LDG.E.U8 R101, desc[UR20][R6.64] ;  /* 0x0000001406657981 */ /* 0x0000a2000c1e1100 */
[----:B------:R-:W-:Y:S01]  /*2130*/  IMAD.X R91, R4, 0x1, R122, P1 ;  /* 0x00000001045b7824 */ /* 0x000fe200008e067a */
[----:B------:R-:W-:Y:S01]  /*2140*/  IADD3 R94, P1, R138, R121, RZ ;  /* 0x000000798a5e7210 */ /* 0x000fe20007f3e0ff */
[----:B------:R-:W-:Y:S01]  /*2150*/  IMAD.X R93, R4, 0x1, R18, P2 ;  /* 0x00000001045d7824 */ /* 0x000fe200010e0612 */
[----:B------:R-:W-:Y:S01]  /*2160*/  IADD3 R98, P3, R138, R23, RZ ;  /* 0x000000178a627210 */ /* 0x000fe20007f7e0ff */
[----:B------:R-:W3:Y:S02]  /*2170*/  LDG.E.U8 R149, desc[UR20][R88.64] ;  /* 0x0000001458957981 */ /* 0x000ee4000c1e1100 */
[----:B------:R-:W-:Y:S01]  /*2180*/  IMAD.X R95, R4, 0x1, R123, P1 ;  /* 0x00000001045f7824 */ /* 0x000fe200008e067b */
[C---:B------:R-:W-:Y:S01]  /*2190*/  IADD3 R96, P2, R138.reuse, R120, RZ ;  /* 0x000000788a607210 */ /* 0x040fe20007f5e0ff */
[----:B------:R-:W4:Y:S01]  /*21a0*/  LDG.E.U8 R91, desc[UR20][R90.64] ;  /* 0x000000145a5b7981 */ /* 0x000f22000c1e1100 */
[----:B0-----:R-:W-:Y:S01]  /*21b0*/  IADD3 R6, P1, R138, R14, RZ ;  /* 0x0000000e8a067210 */ /* 0x001fe20007f3e0ff */
[----:B------:R-:W-:-:S02]  /*21c0*/  IMAD.X R99, R4, 0x1, R125, P3 ;  /* 0x0000000104637824 */ /* 0x000fc400018e067d */
[C---:B------:R-:W-:Y:S01]  /*21d0*/  IMAD.X R97, R4.reuse, 0x1, R124, P2 ;  /* 0x0000000104617824 */ /* 0x040fe200010e067c */
[----:B------:R-:W5:Y:S01]  /*21e0*/  LDG.E.U8 R153, desc[UR20][R94.64] ;  /* 0x000000145e997981 */ /* 0x000f62000c1e1100 */
[----:B------:R-:W-:-:S03]  /*21f0*/  IMAD.X R7, R4, 0x1, R21, P1 ;  /* 0x0000000104077824 */ /* 0x000fc600008e0615 */
[----:B------:R-:W3:Y:S04]  /*2200*/  LDG.E.U8 R157, desc[UR20][R98.64] ;  /* 0x00000014629d7981 */ /* 0x000ee8000c1e1100 */
[----:B------:R-:W3:Y:S04]  /*2210*/  LDG.E.U8 R151, desc[UR20][R92.64] ;  /* 0x000000145c977981 */ /* 0x000ee8000c1e1100 */
[----:B------:R-:W3:Y:S04]  /*2220*/  LDG.E.U8 R155, desc[UR20][R96.64] ;  /* 0x00000014609b7981 */ /* 0x000ee8000c1e1100 */
[----:B------:R-:W3:Y:S01]  /*2230*/  LDG.E.U8 R7, desc[UR20][R6.64] ;  /* 0x0000001406077981 */ /* 0x000ee2000c1e1100 */
[----:B------:R-:W-:Y:S01]  /*2240*/  BAR.SYNC.DEFER_BLOCKING 0x0 ;  /* 0x0000000000007b1d */ /* 0x000fe20000010000 */
[----:B------:R-:W-:-:S04]  /*2250*/  USHF.L.U32 UR6, UR24, 0x6, URZ ;  /* 0x0000000618067899 */ /* 0x000fc8000800063f */
[----:B------:R-:W-:-:S04]  /*2260*/  ULOP3.LUT UR6, UR6, 0x100, URZ, 0xc0, !UPT ;  /* 0x0000010006067892 */ /* 0x000fc8000f8ec03f */
[----:B------:R-:W-:-:S04]  /*2270*/  ULEA.HI UR6, UR19, UR6, URZ, 0x1c ;  /* 0x0000000613067291 */ /* 0x000fc8000f8fe03f */
[----:B------:R-:W-:Y:S01]  /*2280*/  ULOP3.LUT UR12, UR6, 0x3fff, URZ, 0xc0, !UPT ;  /* 0x00003fff060c7892 */ /* 0x000fe2000f8ec03f */
[----:B------:R-:W-:-:S03]  /*2290*/  UMOV UR13, 0x80000020 ;  /* 0x80000020000d7882 */ /* 0x000fc60000000000 */
[----:B------:R-:W-:Y:S01]  /*22a0*/  UIADD3 UR8, UP0, UR12, 0x2, URZ ;  /* 0x000000020c087890 */ /* 0x000fe2000ff1e03f */
[----:B------:R-:W-:-:S03]  /*22b0*/  UMOV UR6, URZ ;  /* 0x0000003f00067c82 */ /* 0x000fc60008000000 */
[----:B------:R-:W-:Y:S01]  /*22c0*/  UIADD3.X UR9, UR6, -0x7fffffe0, URZ, UP0, !UPT ;  /* 0x8000002006097890 */ /* 0x000fe200087fe43f */
[----:B--2---:R-:W-:Y:S04]  /*22d0*/  STS.U8 [R148+UR19+0x4000], R101 ;  /* 0x0040006594007988 */ /* 0x004fe80008000013 */
[----:B----4-:R0:W-:Y:S04]  /*22e0*/  STS.U8 [R148+UR19+0x4200], R91 ;  /* 0x0042005b94007988 */ /* 0x0101e80008000013 */
[----:B-----5:R-:W-:Y:S04]  /*22f0*/  STS.U8 [R148+UR19+0x4400], R153 ;  /* 0x0044009994007988 */ /* 0x020fe80008000013 */
[----:B---3--:R1:W-:Y:S04]  /*2300*/  STS.U8 [R148+UR19+0x4600], R157 ;  /* 0x0046009d94007988 */ /* 0x0083e80008000013 */
[----:B------:R-:W-:Y:S04]  /*2310*/  STS.U8 [R144+UR19+0x4100], R149 ;  /* 0x0041009590007988 */ /* 0x000fe80008000013 */
[----:B------:R-:W-:Y:S04]  /*2320*/  STS.U8 [R144+UR19+0x4300], R151 ;  /* 0x0043009790007988 */ /* 0x000fe80008000013 */
[----:B------:R-:W-:Y:S04]  /*2330*/  STS.U8 [R144+UR19+0x4500], R155 ;  /* 0x0045009b90007988 */ /* 0x000fe80008000013 */
[----:B------:R2:W-:Y:S01]  /*2340*/  STS.U8 [R144+UR19+0x4700], R7 ;  /* 0x0047000790007988 */ /* 0x0005e20008000013 */
[----:B------:R3:W-:Y:S06]  /*2350*/  MEMBAR.ALL.CTA ;  /* 0x0000000000007992 */ /* 0x0007ec0000008000 */
[----:B---3--:R-:W3:Y:S02]  /*2360*/  FENCE.VIEW.ASYNC.S ;  /* 0x00000000000073c6 */ /* 0x008ee40000000000 */
[----:B---3--:R-:W-:Y:S06]  /*2370*/  BAR.SYNC.DEFER_BLOCKING 0x0 ;  /* 0x0000000000007b1d */ /* 0x008fec0000010000 */
[----:B0-----:R-:W-:-:S06]  /*2380*/  WARPGROUP.ARRIVE ;  /* 0x00000000000079c5 */ /* 0x001fcc0000000000 */
[----:B------:R-:W-:Y:S01]  /*2390*/  QGMMA.64x32x32.F32.E4M3.E4M3 R104, gdesc[UR12], RZ, !UPT ;  /* 0x006000000c6879f3 */ /* 0x000fe2000c7008ff */
[----:B------:R-:W-:-:S03]  /*23a0*/  UIADD3.64 UR12, UR8, 0x1fe, URZ ;  /* 0x000001fe080c7897 */ /* 0x000fc6000fffe03f */
[----:B------:R-:W-:Y:S06]  /*23b0*/  QGMMA.64x32x32.F32.E4M3.E4M3 R104, gdesc[UR8], R104 ;  /* 0x00600000086879f3 */ /* 0x000fec0008700868 */
[----:B------:R-:W-:Y:S01]  /*23c0*/  QGMMA.64x32x32.F32.E4M3.E4M3 R88, gdesc[UR12], RZ, !UPT ;  /* 0x006000000c5879f3 */ /* 0x000fe2000c7008ff */
[----:B------:R-:W-:-:S09]  /*23d0*/  UIADD3.64 UR8, UR8, 0x200, URZ ;  /* 0x0000020008087897 */ /* 0x000fd2000fffe03f */
[----:B------:R-:W-:Y:S01]  /*23e0*/  QGMMA.64x32x32.F32.E4M3.E4M3 R88, gdesc[UR8], R88, gsb0 ;  /* 0x00600000085879f3 */ /* 0x000fe20008000858 */
[----:B------:R-:W-:Y:S02]  /*23f0*/  USHF.R.S32.HI UR6, URZ, 0x1f, UR4 ;  /* 0x0000001f3f067899 */ /* 0x000fe40008011404 */
[----:B------:R-:W-:-:S04]  /*2400*/  IADD3 R156, P2, R168, UR4, RZ ;  /* 0x00000004a89c7c10 */ /* 0x000fc8000ff5e0ff */
[----:B-1----:R-:W-:Y:S02]  /*2410*/  IADD3.X R157, R128, UR6, RZ, P2, !PT ;  /* 0x00000006809d7c10 */ /* 0x002fe400097fe4ff */
[----:B------:R-:W-:-:S04]  /*2420*/  IADD3 R152, P2, R166, UR4, RZ ;  /* 0x00000004a6987c10 */ /* 0x000fc8000ff5e0ff */
[----:B------:R-:W-:Y:S02]  /*2430*/  IADD3.X R153, R131, UR6, RZ, P2, !PT ;  /* 0x0000000683997c10 */ /* 0x000fe400097fe4ff */
[----:B------:R-:W-:-:S04]  /*2440*/  IADD3 R162, P2, R170, UR4, RZ ;  /* 0x00000004aaa27c10 */ /* 0x000fc8000ff5e0ff */
[----:B------:R-:W-:Y:S01]  /*2450*/  IADD3.X R163, R133, UR6, RZ, P2, !PT ;  /* 0x0000000685a37c10 */ /* 0x000fe200097fe4ff */
[----:B------:R-:W3:Y:S01]  /*2460*/  LDG.E.U8 R153, desc[UR20][R152.64] ;  /* 0x0000001498997981 */ /* 0x000ee2000c1e1100 */
[----:B------:R-:W-:Y:S01]  /*2470*/  IADD3 R160, P2, R130, UR4, RZ ;  /* 0x0000000482a07c10 */ /* 0x000fe2000ff5e0ff */
[----:B------:R-:W-:Y:S02]  /*2480*/  WARPGROUP.DEPBAR.LE gsb0, 0x0 ;  /* 0x00008000000079c5 */ /* 0x000fe40000010000 */
[----:B------:R-:W-:Y:S01]  /*2490*/  FMUL R4, R106, UR7 ;  /* 0x000000076a047c20 */ /* 0x000fe20008400000 */
[----:B--2---:R-:W-:Y:S01]  /*24a0*/  FMUL R7, R107, UR7 ;  /* 0x000000076b077c20 */ /* 0x004fe20008400000 */
[----:B------:R-:W-:-:S04]  /*24b0*/  FMUL R6, R110, UR7 ;  /* 0x000000076e067c20 */ /* 0x000fc80008400000 */
[----:B------:R-:W-:Y:S01]  /*24c0*/  FMNMX R7, R4, R7, !PT ;  /* 0x0000000704077209 */ /* 0x000fe20007800000 */
[----:B------:R-:W-:-:S03]  /*24d0*/  FMUL R4, R111, UR7 ;  /* 0x000000076f047c20 */ /* 0x000fc60008400000 */
[----:B------:R-:W-:Y:S01]  /*24e0*/  FMNMX R7, R6, R7, !PT ;  /* 0x0000000706077209 */ /* 0x000fe20007800000 */
[----:B------:R-:W-:-:S03]  /*24f0*/  FMUL R6, R114, UR7 ;  /* 0x0000000772067c20 */ /* 0x000fc60008400000 */
[----:B------:R-:W-:Y:S01]  /*2500*/  FMNMX R7, R4, R7, !PT ;  /* 0x0000000704077209 */ /* 0x000fe20007800000 */
[----:B------:R-:W-:-:S03]  /*2510*/  FMUL R4, R115, UR7 ;  /* 0x0000000773047c20 */ /* 0x000fc60008400000 */
[----:B------:R-:W-:Y:S01]  /*2520*/  FMNMX R149, R6, R7, !PT ;  /* 0x0000000706957209 */ /* 0x000fe20007800000 */
[----:B------:R-:W-:Y:S01]  /*2530*/  FMUL R7, R118, UR7 ;  /* 0x0000000776077c20 */ /* 0x000fe20008400000 */
[----:B------:R-:W-:Y:S02]  /*2540*/  IADD3 R6, P1, R164, UR4, RZ ;  /* 0x00000004a4067c10 */ /* 0x000fe4000ff3e0ff */
[----:B------:R-:W-:-:S04]  /*2550*/  FMNMX R8, R4, R149, !PT ;  /* 0x0000009504087209 */ /* 0x000fc80007800000 */
[----:B------:R-:W-:Y:S02]  /*2560*/  FMNMX R149, R7, R8, !PT ;  /* 0x0000000807957209 */ /* 0x000fe40007800000 */
[----:B------:R-:W-:Y:S02]  /*2570*/  IADD3.X R7, R126, UR6, RZ, P1, !PT ;  /* 0x000000067e077c10 */ /* 0x000fe40008ffe4ff */
[----:B------:R-:W-:-:S04]  /*2580*/  IADD3 R150, P1, R167, UR4, RZ ;  /* 0x00000004a7967c10 */ /* 0x000fc8000ff3e0ff */
[----:B------:R-:W-:Y:S01]  /*2590*/  IADD3.X R151, R129, UR6, RZ, P1, !PT ;  /* 0x0000000681977c10 */ /* 0x000fe20008ffe4ff */
[----:B------:R-:W-:Y:S01]  /*25a0*/  FMUL R4, R119, UR7 ;  /* 0x0000000777047c20 */ /* 0x000fe20008400000 */
[----:B------:R-:W-:Y:S01]  /*25b0*/  IADD3 R154, P1, R171, UR4, RZ ;  /* 0x00000004ab9a7c10 */ /* 0x000fe2000ff3e0ff */
[----:B------:R0:W2:Y:S03]  /*25c0*/  LDG.E.U8 R7, desc[UR20][R6.64] ;  /* 0x0000001406077981 */ /* 0x0000a6000c1e1100 */
[----:B------:R-:W-:Y:S01]  /*25d0*/  IADD3.X R155, R132, UR6, RZ, P1, !PT ;  /* 0x00000006849b7c10 */ /* 0x000fe20008ffe4ff */
[----:B------:R1:W4:Y:S01]  /*25e0*/  LDG.E.U8 R151, desc[UR20][R150.64] ;  /* 0x0000001496977981 */ /* 0x000322000c1e1100 */
[----:B------:R-:W-:Y:S02]  /*25f0*/  IADD3 R158, P1, R169, UR4, RZ ;  /* 0x00000004a99e7c10 */ /* 0x000fe4000ff3e0ff */
[----:B------:R-:W-:-:S02]  /*2600*/  IADD3.X R161, R140, UR6, RZ, P2, !PT ;  /* 0x000000068ca17c10 */ /* 0x000fc400097fe4ff */
[----:B------:R-:W-:Y:S01]  /*2610*/  IADD3.X R159, R136, UR6, RZ, P1, !PT ;  /* 0x00000006889f7c10 */ /* 0x000fe20008ffe4ff */
[----:B------:R-:W5:Y:S01]  /*2620*/  LDG.E.U8 R155, desc[UR20][R154.64] ;  /* 0x000000149a9b7981 */ /* 0x000f62000c1e1100 */
[----:B------:R-:W-:-:S03]  /*2630*/  FMNMX R8, R4, R149, !PT ;  /* 0x0000009504087209 */ /* 0x000fc60007800000 */
[----:B------:R-:W3:Y:S04]  /*2640*/  LDG.E.U8 R149, desc[UR20][R156.64] ;  /* 0x000000149c957981 */ /* 0x000ee8000c1e1100 */
[----:B------:R-:W5:Y:S04]  /*2650*/  LDG.E.U8 R159, desc[UR20][R158.64] ;  /* 0x000000149e9f7981 */ /* 0x000f68000c1e1100 */
[----:B------:R-:W5:Y:S04]  /*2660*/  LDG.E.U8 R161, desc[UR20][R160.64] ;  /* 0x00000014a0a17981 */ /* 0x000f68000c1e1100 */
[----:B------:R1:W5:Y:S04]  /*2670*/  LDG.E.U8 R157, desc[UR20][R162.64] ;  /* 0x00000014a29d7981 */ /* 0x000368000c1e1100 */
[----:B------:R-:W1:Y:S01]  /*2680*/  SHFL.BFLY PT, R173, R8, 0x2, 0x1f ;  /* 0x0c401f0008ad7f89 */ /* 0x000e6200000e0000 */
[----:B------:R-:W-:Y:S01]  /*2690*/  FMUL R4, R104, UR7 ;  /* 0x0000000768047c20 */ /* 0x000fe20008400000 */
[----:B------:R-:W-:Y:S01]  /*26a0*/  FMUL R165, R105, UR7 ;  /* 0x0000000769a57c20 */ /* 0x000fe20008400000 */
[----:B0-----:R-:W-:Y:S01]  /*26b0*/  FMUL R6, R109, UR7 ;  /* 0x000000076d067c20 */ /* 0x001fe20008400000 */
[----:B------:R-:W-:Y:S03]  /*26c0*/  BAR.SYNC.DEFER_BLOCKING 0x0 ;  /* 0x0000000000007b1d */ /* 0x000fe60000010000 */
[----:B------:R-:W-:Y:S01]  /*26d0*/  FMNMX R165, R4, R165, !PT ;  /* 0x000000a504a57209 */ /* 0x000fe20007800000 */
[----:B------:R-:W-:-:S05]  /*26e0*/  FMUL R4, R108, UR7 ;  /* 0x000000076c047c20 */ /* 0x000fca0008400000 */
[----:B------:R-:W-:Y:S01]  /*26f0*/  FMNMX R165, R4, R165, !PT ;  /* 0x000000a504a57209 */ /* 0x000fe20007800000 */
[----:B------:R-:W-:-:S03]  /*2700*/  FMUL R4, R112, UR7 ;  /* 0x0000000770047c20 */ /* 0x000fc60008400000 */
[----:B------:R-:W-:Y:S01]  /*2710*/  FMNMX R165, R6, R165, !PT ;  /* 0x000000a506a57209 */ /* 0x000fe20007800000 */
[----:B------:R-:W-:Y:S01]  /*2720*/  FMUL R6, R113, UR7 ;  /* 0x0000000771067c20 */ /* 0x000fe20008400000 */
[----:B-1----:R-:W-:Y:S02]  /*2730*/  FMNMX R173, R8, R173, !PT ;  /* 0x000000ad08ad7209 */ /* 0x002fe40007800000 */
[----:B------:R-:W-:Y:S01]  /*2740*/  FMNMX R165, R4, R165, !PT ;  /* 0x000000a504a57209 */ /* 0x000fe20007800000 */
[----:B------:R-:W-:Y:S02]  /*2750*/  FMUL R4, R116, UR7 ;  /* 0x0000000774047c20 */ /* 0x000fe40008400000 */
[----:B------:R-:W0:Y:S01]  /*2760*/  SHFL.BFLY PT, R8, R173, 0x1, 0x1f ;  /* 0x0c201f00ad087f89 */ /* 0x000e2200000e0000 */
[----:B------:R-:W-:Y:S01]  /*2770*/  FMNMX R165, R6, R165, !PT ;  /* 0x000000a506a57209 */ /* 0x000fe20007800000 */
[----:B------:R-:W-:-:S03]  /*2780*/  FMUL R6, R117, UR7 ;  /* 0x0000000775067c20 */ /* 0x000fc60008400000 */
[----:B------:R-:W-:-:S04]  /*2790*/  FMNMX R165, R4, R165, !PT ;  /* 0x000000a504a57209 */ /* 0x000fc80007800000 */
[----:B------:R-:W-:-:S05]  /*27a0*/  FMNMX R165, R6, R165, !PT ;  /* 0x000000a506a57209 */ /* 0x000fca0007800000 */
[----:B------:R-:W1:Y:S01]  /*27b0*/  SHFL.BFLY PT, R150, R165, 0x2, 0x1f ;  /* 0x0c401f00a5967f89 */ /* 0x000e6200000e0000 */
[----:B0-----:R-:W-:-:S04]  /*27c0*/  FMNMX R6, R173, R8, !PT ;  /* 0x00000008ad067209 */ /* 0x001fc80007800000 */
[----:B------:R-:W-:Y:S01]  /*27d0*/  FMNMX R6, R6, R141, !PT ;  /* 0x0000008d06067209 */ /* 0x000fe20007800000 */
[----:B------:R-:W-:Y:S01]  /*27e0*/  FMUL R8, R90, UR7 ;  /* 0x000000075a087c20 */ /* 0x000fe20008400000 */
[----:B------:R-:W-:-:S03]  /*27f0*/  FMUL R163, R91, UR7 ;  /* 0x000000075ba37c20 */ /* 0x000fc60008400000 */
[--C-:B------:R-:W-:Y:S02]  /*2800*/  FFMA R106, R106, UR7, -R6.reuse ;  /* 0x000000076a6a7c23 */ /* 0x100fe40008000806 */
[----:B------:R-:W-:Y:S02]  /*2810*/  FMNMX R163, R8, R163, !PT ;  /* 0x000000a308a37209 */ /* 0x000fe40007800000 */
[----:B------:R-:W-:Y:S01]  /*2820*/  FMUL R4, R106, 1.4426950216293334961 ;  /* 0x3fb8aa3b6a047820 */ /* 0x000fe20000400000 */
[----:B------:R-:W-:Y:S01]  /*2830*/  FMUL R106, R94, UR7 ;  /* 0x000000075e6a7c20 */ /* 0x000fe20008400000 */
[----:B-1----:R-:W-:Y:S01]  /*2840*/  FMNMX R150, R165, R150, !PT ;  /* 0x00000096a5967209 */ /* 0x002fe20007800000 */
[----:B------:R-:W-:-:S03]  /*2850*/  FFMA R110, R110, UR7, -R6 ;  /* 0x000000076e6e7c23 */ /* 0x000fc60008000806 */
[----:B------:R-:W-:Y:S01]  /*2860*/  FMNMX R163, R106, R163, !PT ;  /* 0x000000a36aa37209 */ /* 0x000fe20007800000 */
[----:B------:R-:W-:Y:S01]  /*2870*/  FMUL R106, R95, UR7 ;  /* 0x000000075f6a7c20 */ /* 0x000fe20008400000 */
[----:B------:R-:W0:Y:S01]  /*2880*/  SHFL.BFLY PT, R165, R150, 0x1, 0x1f ;  /* 0x0c201f0096a57f89 */ /* 0x000e2200000e0000 */
[----:B------:R-:W-:Y:S01]  /*2890*/  FMUL R8, R110, 1.4426950216293334961 ;  /* 0x3fb8aa3b6e087820 */ /* 0x000fe20000400000 */
[----:B------:R-:W-:Y:S02]  /*28a0*/  FMUL R110, R98, UR7 ;  /* 0x00000007626e7c20 */ /* 0x000fe40008400000 */
[----:B------:R-:W-:Y:S01]  /*28b0*/  FMNMX R163, R106, R163, !PT ;  /* 0x000000a36aa37209 */ /* 0x000fe20007800000 */
[----:B------:R-:W-:Y:S01]  /*28c0*/  FMUL R106, R99, UR7 ;  /* 0x00000007636a7c20 */ /* 0x000fe20008400000 */
[----:B------:R-:W-:Y:S02]  /*28d0*/  FFMA R114, R114, UR7, -R6 ;  /* 0x0000000772727c23 */ /* 0x000fe40008000806 */
[----:B------:R-:W-:Y:S01]  /*28e0*/  FMNMX R163, R110, R163, !PT ;  /* 0x000000a36ea37209 */ /* 0x000fe20007800000 */
[----:B------:R-:W-:Y:S01]  /*28f0*/  FMUL R110, R102, UR7 ;  /* 0x00000007666e7c20 */ /* 0x000fe20008400000 */
[----:B------:R-:W-:-:S02]  /*2900*/  FMUL R154, R114, 1.4426950216293334961 ;  /* 0x3fb8aa3b729a7820 */ /* 0x000fc40000400000 */
[----:B------:R-:W-:Y:S01]  /*2910*/  FMNMX R163, R106, R163, !PT ;  /* 0x000000a36aa37209 */ /* 0x000fe20007800000 */
[----:B------:R-:W-:Y:S01]  /*2920*/  FMUL R114, R103, UR7 ;  /* 0x0000000767727c20 */ /* 0x000fe20008400000 */
[----:B------:R-:W-:Y:S02]  /*2930*/  FFMA R118, R118, UR7, -R6 ;  /* 0x0000000776767c23 */ /* 0x000fe40008000806 */
[----:B------:R-:W-:-:S04]  /*2940*/  FMNMX R163, R110, R163, !PT ;  /* 0x000000a36ea37209 */ /* 0x000fc80007800000 */
[----:B------:R-:W-:Y:S01]  /*2950*/  FMNMX R152, R114, R163, !PT ;  /* 0x000000a372987209 */ /* 0x000fe20007800000 */
[----:B------:R-:W-:Y:S01]  /*2960*/  FMUL R114, R118, 1.4426950216293334961 ;  /* 0x3fb8aa3b76727820 */ /* 0x000fe20000400000 */
[----:B------:R-:W-:Y:S01]  /*2970*/  FMUL R118, R88, UR7 ;  /* 0x0000000758767c20 */ /* 0x000fe20008400000 */
[----:B------:R-:W-:Y:S01]  /*2980*/  FMUL R163, R89, UR7 ;  /* 0x0000000759a37c20 */ /* 0x000fe20008400000 */
[----:B0-----:R-:W-:Y:S01]  /*2990*/  FMNMX R110, R150, R165, !PT ;  /* 0x000000a5966e7209 */ /* 0x001fe20007800000 */
[----:B------:R-:W-:-:S03]  /*29a0*/  FMUL R150, R92, UR7 ;  /* 0x000000075c967c20 */ /* 0x000fc60008400000 */
[----:B------:R-:W-:Y:S02]  /*29b0*/  FMNMX R163, R118, R163, !PT ;  /* 0x000000a376a37209 */ /* 0x000fe40007800000 */
[----:B------:R-:W-:Y:S01]  /*29c0*/  FMNMX R110, R110, R143, !PT ;  /* 0x0000008f6e6e7209 */ /* 0x000fe20007800000 */
[----:B------:R-:W-:Y:S01]  /*29d0*/  FMUL R118, R93, UR7 ;  /* 0x000000075d767c20 */ /* 0x000fe20008400000 */
[----:B------:R-:W-:Y:S01]  /*29e0*/  FMNMX R163, R150, R163, !PT ;  /* 0x000000a396a37209 */ /* 0x000fe20007800000 */
[----:B------:R0:W-:Y:S03]  /*29f0*/  MUFU.EX2 R106, R154 ;  /* 0x0000009a006a7308 */ /* 0x0001e60000000800 */
[----:B------:R-:W-:Y:S01]  /*2a00*/  FMNMX R163, R118, R163, !PT ;  /* 0x000000a376a37209 */ /* 0x000fe20007800000 */
[--C-:B0-----:R-:W-:Y:S01]  /*2a10*/  FFMA R154, R104, UR7, -R110.reuse ;  /* 0x00000007689a7c23 */ /* 0x101fe2000800086e */
[----:B------:R-:W-:Y:S01]  /*2a20*/  FMUL R104, R96, UR7 ;  /* 0x0000000760687c20 */ /* 0x000fe20008400000 */
[----:B------:R-:W0:Y:S01]  /*2a30*/  SHFL.BFLY PT, R165, R152, 0x2, 0x1f ;  /* 0x0c401f0098a57f89 */ /* 0x000e2200000e0000 */
[----:B------:R-:W-:-:S03]  /*2a40*/  FFMA R105, R105, UR7, -R110 ;  /* 0x0000000769697c23 */ /* 0x000fc6000800086e */
[----:B------:R-:W-:Y:S01]  /*2a50*/  FMNMX R163, R104, R163, !PT ;  /* 0x000000a368a37209 */ /* 0x000fe20007800000 */
[----:B------:R-:W-:Y:S01]  /*2a60*/  FMUL R104, R97, UR7 ;  /* 0x0000000761687c20 */ /* 0x000fe20008400000 */
[----:B------:R-:W-:Y:S01]  /*2a70*/  FMUL R156, R105, 1.4426950216293334961 ;  /* 0x3fb8aa3b699c7820 */ /* 0x000fe20000400000 */
[----:B------:R-:W-:Y:S01]  /*2a80*/  FMUL R105, R100, UR7 ;  /* 0x0000000764697c20 */ /* 0x000fe20008400000 */
[----:B------:R-:W-:Y:S02]  /*2a90*/  FFMA R150, R108, UR7, -R110 ;  /* 0x000000076c967c23 */ /* 0x000fe4000800086e */
[----:B------:R-:W-:Y:S01]  /*2aa0*/  FMNMX R108, R104, R163, !PT ;  /* 0x000000a3686c7209 */ /* 0x000fe20007800000 */
[----:B------:R-:W-:-:S03]  /*2ab0*/  FMUL R104, R101, UR7 ;  /* 0x0000000765687c20 */ /* 0x000fc60008400000 */
[----:B------:R-:W-:-:S04]  /*2ac0*/  FMNMX R105, R105, R108, !PT ;  /* 0x0000006c69697209 */ /* 0x000fc80007800000 */
[----:B------:R-:W-:-:S05]  /*2ad0*/  FMNMX R108, R104, R105, !PT ;  /* 0x00000069686c7209 */ /* 0x000fca0007800000 */
[----:B------:R-:W1:Y:S01]  /*2ae0*/  SHFL.BFLY PT, R163, R108, 0x2, 0x1f ;  /* 0x0c401f006ca37f89 */ /* 0x000e6200000e0000 */
[----:B0-----:R-:W-:-:S05]  /*2af0*/  FMNMX R165, R152, R165, !PT ;  /* 0x000000a598a57209 */ /* 0x001fca0007800000 */
[----:B------:R-:W0:Y:S01]  /*2b00*/  SHFL.BFLY PT, R118, R165, 0x1, 0x1f ;  /* 0x0c201f00a5767f89 */ /* 0x000e2200000e0000 */
[--C-:B------:R-:W-:Y:S01]  /*2b10*/  FFMA R109, R109, UR7, -R110.reuse ;  /* 0x000000076d6d7c23 */ /* 0x100fe2000800086e */
[----:B------:R-:W-:Y:S01]  /*2b20*/  FFMA R112, R112, UR7, -R110 ;  /* 0x0000000770707c23 */ /* 0x000fe2000800086e */
[----:B-1----:R-:W-:-:S05]  /*2b30*/  FMNMX R163, R108, R163, !PT ;  /* 0x000000a36ca37209 */ /* 0x002fca0007800000 */
[----:B------:R-:W1:Y:S01]  /*2b40*/  SHFL.BFLY PT, R108, R163, 0x1, 0x1f ;  /* 0x0c201f00a36c7f89 */ /* 0x000e6200000e0000 */
[----:B0-----:R-:W-:Y:S01]  /*2b50*/  FMNMX R105, R165, R118, !PT ;  /* 0x00000076a5697209 */ /* 0x001fe20007800000 */
[----:B------:R-:W-:-:S03]  /*2b60*/  FMUL R152, R109, 1.4426950216293334961 ;  /* 0x3fb8aa3b6d987820 */ /* 0x000fc60000400000 */
[----:B------:R-:W-:Y:S01]  /*2b70*/  FMNMX R105, R105, R142, !PT ;  /* 0x0000008e69697209 */ /* 0x000fe20007800000 */
[----:B------:R-:W-:Y:S01]  /*2b80*/  FMUL R109, R112, 1.4426950216293334961 ;  /* 0x3fb8aa3b706d7820 */ /* 0x000fe20000400000 */
[--C-:B------:R-:W-:Y:S01]  /*2b90*/  FFMA R113, R113, UR7, -R110.reuse ;  /* 0x0000000771717c23 */ /* 0x100fe2000800086e */
[----:B------:R-:W-:Y:S02]  /*2ba0*/  FFMA R116, R116, UR7, -R110 ;  /* 0x0000000774747c23 */ /* 0x000fe4000800086e */
[--C-:B------:R-:W-:Y:S01]  /*2bb0*/  FFMA R112, R90, UR7, -R105.reuse ;  /* 0x000000075a707c23 */ /* 0x100fe20008000869 */
[----:B------:R-:W-:Y:S01]  /*2bc0*/  FFMA R98, R98, UR7, -R105 ;  /* 0x0000000762627c23 */ /* 0x000fe20008000869 */
[----:B------:R-:W-:Y:S02]  /*2bd0*/  FMUL R104, R113, 1.4426950216293334961 ;  /* 0x3fb8aa3b71687820 */ /* 0x000fe40000400000 */
[----:B------:R-:W-:Y:S01]  /*2be0*/  FMUL R112, R112, 1.4426950216293334961 ;  /* 0x3fb8aa3b70707820 */ /* 0x000fe20000400000 */
[----:B------:R-:W-:-:S03]  /*2bf0*/  FMUL R113, R116, 1.4426950216293334961 ;  /* 0x3fb8aa3b74717820 */ /* 0x000fc60000400000 */
[----:B------:R0:W-:Y:S01]  /*2c00*/  MUFU.EX2 R116, R112 ;  /* 0x0000007000747308 */ /* 0x0001e20000000800 */
[----:B------:R-:W-:Y:S01]  /*2c10*/  FFMA R91, R91, UR7, -R105 ;  /* 0x000000075b5b7c23 */ /* 0x000fe20008000869 */
[----:B0-----:R-:W-:Y:S01]  /*2c20*/  FMUL R112, R98, 1.4426950216293334961 ;  /* 0x3fb8aa3b62707820 */ /* 0x001fe20000400000 */
[----:B-1----:R-:W-:Y:S01]  /*2c30*/  FMNMX R98, R163, R108, !PT ;  /* 0x0000006ca3627209 */ /* 0x002fe20007800000 */
[----:B------:R-:W-:-:S03]  /*2c40*/  FFMA R107, R107, UR7, -R6 ;  /* 0x000000076b6b7c23 */ /* 0x000fc60008000806 */
[----:B------:R-:W-:Y:S01]  /*2c50*/  FMNMX R98, R98, R139, !PT ;  /* 0x0000008b62627209 */ /* 0x000fe20007800000 */
[----:B------:R-:W-:Y:S01]  /*2c60*/  FMUL R91, R91, 1.4426950216293334961 ;  /* 0x3fb8aa3b5b5b7820 */ /* 0x000fe20000400000 */
[----:B------:R-:W-:Y:S01]  /*2c70*/  FFMA R111, R111, UR7, -R6 ;  /* 0x000000076f6f7c23 */ /* 0x000fe20008000806 */
[----:B------:R-:W-:Y:S02]  /*2c80*/  FMUL R107, R107, 1.4426950216293334961 ;  /* 0x3fb8aa3b6b6b7820 */ /* 0x000fe40000400000 */
[--C-:B------:R-:W-:Y:S01]  /*2c90*/  FFMA R88, R88, UR7, -R98.reuse ;  /* 0x0000000758587c23 */ /* 0x100fe20008000862 */
[--C-:B------:R-:W-:Y:S01]  /*2ca0*/  FFMA R89, R89, UR7, -R98.reuse ;  /* 0x0000000759597c23 */ /* 0x100fe20008000862 */
[----:B------:R-:W-:Y:S01]  /*2cb0*/  FMUL R111, R111, 1.4426950216293334961 ;  /* 0x3fb8aa3b6f6f7820 */ /* 0x000fe20000400000 */
[--C-:B------:R-:W-:Y:S01]  /*2cc0*/  FFMA R94, R94, UR7, -R105.reuse ;  /* 0x000000075e5e7c23 */ /* 0x100fe20008000869 */
[----:B------:R-:W-:Y:S01]  /*2cd0*/  FMUL R88, R88, 1.4426950216293334961 ;  /* 0x3fb8aa3b58587820 */ /* 0x000fe20000400000 */
[----:B------:R-:W-:Y:S01]  /*2ce0*/  FMUL R89, R89, 1.4426950216293334961 ;  /* 0x3fb8aa3b59597820 */ /* 0x000fe20000400000 */
[----:B------:R-:W0:Y:S01]  /*2cf0*/  MUFU.EX2 R91, R91 ;  /* 0x0000005b005b7308 */ /* 0x000e220000000800 */
[--C-:B------:R-:W-:Y:S01]  /*2d00*/  FFMA R95, R95, UR7, -R105.reuse ;  /* 0x000000075f5f7c23 */ /* 0x100fe20008000869 */
[--C-:B------:R-:W-:Y:S01]  /*2d10*/  FFMA R92, R92, UR7, -R98.reuse ;  /* 0x000000075c5c7c23 */ /* 0x100fe20008000862 */
[----:B------:R-:W-:Y:S01]  /*2d20*/  FMUL R154, R154, 1.4426950216293334961 ;  /* 0x3fb8aa3b9a9a7820 */ /* 0x000fe20000400000 */
[----:B------:R-:W-:Y:S01]  /*2d30*/  FMUL R150, R150, 1.4426950216293334961 ;  /* 0x3fb8aa3b96967820 */ /* 0x000fe20000400000 */
[----:B------:R-:W-:Y:S01]  /*2d40*/  FMUL R94, R94, 1.4426950216293334961 ;  /* 0x3fb8aa3b5e5e7820 */ /* 0x000fe20000400000 */
[----:B------:R-:W-:Y:S01]  /*2d50*/  FMUL R95, R95, 1.4426950216293334961 ;  /* 0x3fb8aa3b5f5f7820 */ /* 0x000fe20000400000 */
[----:B------:R-:W-:Y:S01]  /*2d60*/  FFMA R93, R93, UR7, -R98 ;  /* 0x000000075d5d7c23 */ /* 0x000fe20008000862 */
[----:B------:R-:W-:Y:S01]  /*2d70*/  MUFU.EX2 R4, R4 ;  /* 0x0000000400047308 */ /* 0x000fe20000000800 */
[----:B------:R-:W-:Y:S01]  /*2d80*/  FMUL R92, R92, 1.4426950216293334961 ;  /* 0x3fb8aa3b5c5c7820 */ /* 0x000fe20000400000 */
[--C-:B------:R-:W-:Y:S01]  /*2d90*/  FFMA R119, R119, UR7, -R6.reuse ;  /* 0x0000000777777c23 */ /* 0x100fe20008000806 */
[----:B------:R-:W-:Y:S01]  /*2da0*/  FFMA R115, R115, UR7, -R6 ;  /* 0x0000000773737c23 */ /* 0x000fe20008000806 */
[----:B------:R-:W-:-:S04]  /*2db0*/  FFMA R99, R99, UR7, -R105 ;  /* 0x0000000763637c23 */ /* 0x000fc80008000869 */
[----:B------:R-:W-:Y:S01]  /*2dc0*/  MUFU.EX2 R107, R107 ;  /* 0x0000006b006b7308 */ /* 0x000fe20000000800 */
[--C-:B------:R-:W-:Y:S01]  /*2dd0*/  FFMA R102, R102, UR7, -R105.reuse ;  /* 0x0000000766667c23 */ /* 0x100fe20008000869 */
[----:B------:R-:W-:Y:S01]  /*2de0*/  FFMA R103, R103, UR7, -R105 ;  /* 0x0000000767677c23 */ /* 0x000fe20008000869 */
[----:B------:R-:W-:-:S05]  /*2df0*/  FMUL R93, R93, 1.4426950216293334961 ;  /* 0x3fb8aa3b5d5d7820 */ /* 0x000fca0000400000 */
[----:B------:R-:W-:Y:S01]  /*2e00*/  MUFU.EX2 R88, R88 ;  /* 0x0000005800587308 */ /* 0x000fe20000000800 */
[----:B------:R-:W-:Y:S01]  /*2e10*/  FMUL R119, R119, 1.4426950216293334961 ;  /* 0x3fb8aa3b77777820 */ /* 0x000fe20000400000 */
[----:B------:R-:W-:-:S06]  /*2e20*/  FMUL R115, R115, 1.4426950216293334961 ;  /* 0x3fb8aa3b73737820 */ /* 0x000fcc0000400000 */
[----:B------:R-:W1:Y:S01]  /*2e30*/  MUFU.EX2 R89, R89 ;  /* 0x0000005900597308 */ /* 0x000e620000000800 */
[----:B------:R-:W-:Y:S01]  /*2e40*/  FFMA R117, R117, UR7, -R110 ;  /* 0x0000000775757c23 */ /* 0x000fe2000800086e */
[----:B------:R-:W-:Y:S01]  /*2e50*/  FMUL R99, R99, 1.4426950216293334961 ;  /* 0x3fb8aa3b63637820 */ /* 0x000fe20000400000 */
[----:B------:R-:W-:-:S05]  /*2e60*/  FMUL R102, R102, 1.4426950216293334961 ;  /* 0x3fb8aa3b66667820 */ /* 0x000fca0000400000 */
[----:B------:R-:W-:Y:S01]  /*2e70*/  MUFU.EX2 R8, R8 ;  /* 0x0000000800087308 */ /* 0x000fe20000000800 */
[----:B------:R-:W-:Y:S01]  /*2e80*/  FMUL R103, R103, 1.4426950216293334961 ;  /* 0x3fb8aa3b67677820 */ /* 0x000fe20000400000 */
[--C-:B------:R-:W-:Y:S01]  /*2e90*/  FFMA R96, R96, UR7, -R98.reuse ;  /* 0x0000000760607c23 */ /* 0x100fe20008000862 */
[----:B------:R-:W-:-:S05]  /*2ea0*/  FFMA R97, R97, UR7, -R98 ;  /* 0x0000000761617c23 */ /* 0x000fca0008000862 */
[----:B------:R-:W-:Y:S01]  /*2eb0*/  MUFU.EX2 R111, R111 ;  /* 0x0000006f006f7308 */ /* 0x000fe20000000800 */
[--C-:B------:R-:W-:Y:S01]  /*2ec0*/  FFMA R100, R100, UR7, -R98.reuse ;  /* 0x0000000764647c23 */ /* 0x100fe20008000862 */
[----:B------:R-:W-:Y:S01]  /*2ed0*/  FFMA R101, R101, UR7, -R98 ;  /* 0x0000000765657c23 */ /* 0x000fe20008000862 */
[----:B------:R-:W-:-:S05]  /*2ee0*/  FMUL R117, R117, 1.4426950216293334961 ;  /* 0x3fb8aa3b75757820 */ /* 0x000fca0000400000 */
[----:B------:R-:W-:Y:S01]  /*2ef0*/  MUFU.EX2 R154, R154 ;  /* 0x0000009a009a7308 */ /* 0x000fe20000000800 */
[----:B------:R-:W-:Y:S01]  /*2f00*/  FMUL R96, R96, 1.4426950216293334961 ;  /* 0x3fb8aa3b60607820 */ /* 0x000fe20000400000 */
[----:B------:R-:W-:Y:S01]  /*2f10*/  FMUL R97, R97, 1.4426950216293334961 ;  /* 0x3fb8aa3b61617820 */ /* 0x000fe20000400000 */
[----:B------:R-:W-:-:S05]  /*2f20*/  FMUL R100, R100, 1.4426950216293334961 ;  /* 0x3fb8aa3b64647820 */ /* 0x000fca0000400000 */
[----:B------:R-:W2:Y:S01]  /*2f30*/  MUFU.EX2 R173, R156 ;  /* 0x0000009c00ad7308 */ /* 0x000ea20000000800 */
[----:B------:R-:W-:-:S07]  /*2f40*/  FMUL R101, R101, 1.4426950216293334961 ;  /* 0x3fb8aa3b65657820 */ /* 0x000fce0000400000 */
[----:B------:R-:W-:Y:S01]  /*2f50*/  MUFU.EX2 R150, R150 ;  /* 0x0000009600967308 */ /* 0x000fe20000000800 */
[----:B0-----:R-:W-:-:S07]  /*2f60*/  FADD R163, R116, R91 ;  /* 0x0000005b74a37221 */ /* 0x001fce0000000000 */
[----:B------:R-:W0:Y:S08]  /*2f70*/  MUFU.EX2 R175, R152 ;  /* 0x0000009800af7308 */ /* 0x000e300000000800 */
[----:B------:R-:W-:Y:S08]  /*2f80*/  MUFU.EX2 R94, R94 ;  /* 0x0000005e005e7308 */ /* 0x000ff00000000800 */
[----:B------:R-:W4:Y:S01]  /*2f90*/  MUFU.EX2 R95, R95 ;  /* 0x0000005f005f7308 */ /* 0x000f220000000800 */
[----:B------:R-:W-:-:S07]  /*2fa0*/  F2FP.SATFINITE.E4M3.F32.PACK_AB_MERGE_C R116, R91, R116, RZ ;  /* 0x000000745b74723e */ /* 0x000fce00048070ff */
[----:B------:R-:W3:Y:S08]  /*2fb0*/  MUFU.EX2 R92, R92 ;  /* 0x0000005c005c7308 */ /* 0x000ef00000000800 */
[----:B------:R-:W5:Y:S01]  /*2fc0*/  MUFU.EX2 R93, R93 ;  /* 0x0000005d005d7308 */ /* 0x000f620000000800 */
[----:B-1----:R-:W-:-:S07]  /*2fd0*/  F2FP.SATFINITE.E4M3.F32.PACK_AB_MERGE_C R116, R89, R88, R116 ;  /* 0x000000585974723e */ /* 0x002fce0004807074 */
[----:B------:R-:W-:Y:S08]  /*2fe0*/  MUFU.EX2 R114, R114 ;  /* 0x0000007200727308 */ /* 0x000ff00000000800 */
[----:B------:R-:W1:Y:S08]  /*2ff0*/  MUFU.EX2 R119, R119 ;  /* 0x0000007700777308 */ /* 0x000e700000000800 */
[----:B------:R-:W1:Y:S08]  /*3000*/  MUFU.EX2 R115, R115 ;  /* 0x0000007300737308 */ /* 0x000e700000000800 */
[----:B------:R-:W-:Y:S08]  /*3010*/  MUFU.EX2 R112, R112 ;  /* 0x0000007000707308 */ /* 0x000ff00000000800 */
[----:B------:R-:W1:Y:S08]  /*3020*/  MUFU.EX2 R99, R99 ;  /* 0x0000006300637308 */ /* 0x000e700000000800 */
[----:B------:R-:W-:Y:S08]  /*3030*/  MUFU.EX2 R102, R102 ;  /* 0x0000006600667308 */ /* 0x000ff00000000800 */
[----:B------:R-:W1:Y:S08]  /*3040*/  MUFU.EX2 R103, R103 ;  /* 0x0000006700677308 */ /* 0x000e700000000800 */
[----:B------:R0:W-:Y:S01]  /*3050*/  MUFU.EX2 R90, R117 ;  /* 0x00000075005a7308 */ /* 0x0001e20000000800 */
[----:B--2---:R-:W-:-:S07]  /*3060*/  FADD R91, R154, R173 ;  /* 0x000000ad9a5b7221 */ /* 0x004fce0000000000 */
[----:B------:R-:W2:Y:S01]  /*3070*/  MUFU.EX2 R113, R113 ;  /* 0x0000007100717308 */ /* 0x000ea20000000800 */
[----:B0-----:R-:W-:Y:S01]  /*3080*/  FADD R117, R4, R107 ;  /* 0x0000006b04757221 */ /* 0x001fe20000000000 */
[----:B------:R-:W-:Y:S01]  /*3090*/  F2FP.SATFINITE.E4M3.F32.PACK_AB_MERGE_C R4, R107, R4, RZ ;  /* 0x000000046b04723e */ /* 0x000fe200048070ff */
[----:B------:R-:W-:Y:S01]  /*30a0*/  FADD R107, R88, R89 ;  /* 0x00000059586b7221 */ /* 0x000fe20000000000 */
[----:B------:R-:W-:-:S04]  /*30b0*/  F2FP.SATFINITE.E4M3.F32.PACK_AB_MERGE_C R88, R111, R8, RZ ;  /* 0x000000086f58723e */ /* 0x000fc800048070ff */
[----:B------:R-:W-:Y:S01]  /*30c0*/  MUFU.EX2 R109, R109 ;  /* 0x0000006d006d7308 */ /* 0x000fe20000000800 */
[----:B------:R-:W-:Y:S01]  /*30d0*/  FADD R8, R8, R117 ;  /* 0x0000007508087221 */ /* 0x000fe20000000000 */
[----:B------:R-:W-:-:S06]  /*30e0*/  F2FP.SATFINITE.E4M3.F32.PACK_AB_MERGE_C R117, R175, R150, R88 ;  /* 0x00000096af75723e */ /* 0x000fcc0004807058 */
[----:B------:R-:W0:Y:S01]  /*30f0*/  MUFU.EX2 R104, R104 ;  /* 0x0000006800687308 */ /* 0x000e220000000800 */
[----:B----4-:R-:W-:-:S07]  /*3100*/  F2FP.SATFINITE.E4M3.F32.PACK_AB_MERGE_C R89, R95, R94, RZ ;  /* 0x0000005e5f59723e */ /* 0x010fce00048070ff */
[----:B------:R-:W-:Y:S01]  /*3110*/  MUFU.EX2 R96, R96 ;  /* 0x0000006000607308 */ /* 0x000fe20000000800 */
[----:B---3--:R-:W-:-:S07]  /*3120*/  FADD R88, R92, R107 ;  /* 0x0000006b5c587221 */ /* 0x008fce0000000000 */
[----:B------:R-:W3:Y:S08]  /*3130*/  MUFU.EX2 R97, R97 ;  /* 0x0000006100617308 */ /* 0x000ef00000000800 */
[----:B------:R-:W-:Y:S08]  /*3140*/  MUFU.EX2 R100, R100 ;  /* 0x0000006400647308 */ /* 0x000ff00000000800 */
[----:B------:R-:W4:Y:S01]  /*3150*/  MUFU.EX2 R101, R101 ;  /* 0x0000006500657308 */ /* 0x000f220000000800 */
[----:B------:R-:W-:Y:S01]  /*3160*/  F2FP.SATFINITE.E4M3.F32.PACK_AB_MERGE_C R154, R173, R154, R4 ;  /* 0x0000009aad9a723e */ /* 0x000fe20004807004 */
[----:B------:R-:W-:Y:S01]  /*3170*/  FADD R94, R94, R163 ;  /* 0x000000a35e5e7221 */ /* 0x000fe20000000000 */
[----:B------:R-:W-:Y:S01]  /*3180*/  FADD R4, R150, R91 ;  /* 0x0000005b96047221 */ /* 0x000fe20000000000 */
[C---:B-----5:R-:W-:Y:S01]  /*3190*/  F2FP.SATFINITE.E4M3.F32.PACK_AB_MERGE_C R163, R93.reuse, R92, R89 ;  /* 0x0000005c5da3723e */ /* 0x060fe20004807059 */
[----:B------:R-:W-:Y:S01]  /*31a0*/  FADD R93, R93, R88 ;  /* 0x000000585d5d7221 */ /* 0x000fe20000000000 */
[----:B------:R-:W-:Y:S01]  /*31b0*/  FADD R111, R111, R8 ;  /* 0x000000086f6f7221 */ /* 0x000fe20000000000 */
[----:B-1----:R-:W-:Y:S01]  /*31c0*/  F2FP.SATFINITE.E4M3.F32.PACK_AB_MERGE_C R88, R119, R114, RZ ;  /* 0x000000727758723e */ /* 0x002fe200048070ff */
[----:B------:R-:W-:Y:S01]  /*31d0*/  FADD R4, R175, R4 ;  /* 0x00000004af047221 */ /* 0x000fe20000000000 */
[----:B------:R-:W-:-:S02]  /*31e0*/  F2FP.SATFINITE.E4M3.F32.PACK_AB_MERGE_C R8, R115, R106, RZ ;  /* 0x0000006a7308723e */ /* 0x000fc400048070ff */
[----:B------:R-:W-:Y:S02]  /*31f0*/  F2FP.SATFINITE.E4M3.F32.PACK_AB_MERGE_C R89, R99, R112, RZ ;  /* 0x000000706359723e */ /* 0x000fe400048070ff */
[----:B------:R-:W-:Y:S02]  /*3200*/  F2FP.SATFINITE.E4M3.F32.PACK_AB_MERGE_C R91, R103, R102, RZ ;  /* 0x00000066675b723e */ /* 0x000fe400048070ff */
[----:B--2---:R-:W-:Y:S01]  /*3210*/  F2FP.SATFINITE.E4M3.F32.PACK_AB_MERGE_C R107, R90, R113, R88 ;  /* 0x000000715a6b723e */ /* 0x004fe20004807058 */
[----:B------:R-:W-:Y:S01]  /*3220*/  STS.U8 [R148+UR19+0x4000], R7 ;  /* 0x0040000794007988 */ /* 0x000fe20008000013 */
[----:B0-----:R-:W-:Y:S01]  /*3230*/  F2FP.SATFINITE.E4M3.F32.PACK_AB_MERGE_C R8, R104, R109, R8 ;  /* 0x0000006d6808723e */ /* 0x001fe20004807008 */
[----:B------:R-:W-:Y:S01]  /*3240*/  FADD R109, R109, R4 ;  /* 0x000000046d6d7221 */ /* 0x000fe20000000000 */
[----:B---3--:R-:W-:Y:S01]  /*3250*/  F2FP.SATFINITE.E4M3.F32.PACK_AB_MERGE_C R89, R97, R96, R89 ;  /* 0x000000606159723e */ /* 0x008fe20004807059 */
[----:B------:R-:W-:Y:S01]  /*3260*/  STS.U8 [R148+UR19+0x4100], R149 ;  /* 0x0041009594007988 */ /* 0x000fe20008000013 */
[----:B----4-:R-:W-:Y:S01]  /*3270*/  F2FP.SATFINITE.E4M3.F32.PACK_AB_MERGE_C R88, R101, R100, R91 ;  /* 0x000000646558723e */ /* 0x010fe2000480705b */
[----:B------:R-:W-:-:S02]  /*3280*/  FADD R4, -R6, R141 ;  /* 0x0000008d06047221 */ /* 0x000fc40000000100 */
[----:B------:R-:W-:Y:S01]  /*3290*/  STS.U8 [R148+UR19+0x4200], R151 ;  /* 0x0042009794007988 */ /* 0x000fe20008000013 */
[----:B------:R-:W-:-:S03]  /*32a0*/  FADD R95, R95, R94 ;  /* 0x0000005e5f5f7221 */ /* 0x000fc60000000000 */
[----:B------:R-:W-:Y:S01]  /*32b0*/  STS.U8 [R148+UR19+0x4300], R153 ;  /* 0x0043009994007988 */ /* 0x000fe20008000013 */
[----:B------:R-:W-:-:S03]  /*32c0*/  SEL R94, R8, R107, !P0 ;  /* 0x0000006b085e7207 */ /* 0x000fc60004000000 */
[----:B------:R-:W-:Y:S01]  /*32d0*/  STS.U8 [R148+UR19+0x4400], R155 ;  /* 0x0044009b94007988 */ /* 0x000fe20008000013 */
[----:B------:R-:W-:-:S03]  /*32e0*/  SEL R118, R89, R88, !P0 ;  /* 0x0000005859767207 */ /* 0x000fc60004000000 */
[----:B------:R-:W-:Y:S04]  /*32f0*/  STS.U8 [R148+UR19+0x4500], R157 ;  /* 0x0045009d94007988 */ /* 0x000fe80008000013 */
[----:B------:R-:W-:Y:S04]  /*3300*/  STS.U8 [R148+UR19+0x4600], R159 ;  /* 0x0046009f94007988 */ /* 0x000fe80008000013 */
[----:B------:R-:W-:Y:S01]  /*3310*/  STS.U8 [R148+UR19+0x4700], R161 ;  /* 0x004700a194007988 */ /* 0x000fe20008000013 */
[----:B------:R-:W-:Y:S01]  /*3320*/  SEL R8, R107, R8, !P0 ;  /* 0x000000086b087207 */ /* 0x000fe20004000000 */
[----:B------:R0:W-:Y:S06]  /*3330*/  MEMBAR.ALL.CTA ;  /* 0x0000000000007992 */ /* 0x0001ec0000008000 */
[----:B0-----:R-:W0:Y:S01]  /*3340*/  FENCE.VIEW.ASYNC.S ;  /* 0x00000000000073c6 */ /* 0x001e220000000000 */
[----:B------:R-:W-:Y:S01]  /*3350*/  SEL R88, R88, R89, !P0 ;  /* 0x0000005958587207 */ /* 0x000fe20004000000 */
[----:B------:R-:W-:Y:S01]  /*3360*/  FMUL R89, R4, 1.4426950216293334961 ;  /* 0x3fb8aa3b04597820 */ /* 0x000fe20000400000 */
[----:B------:R-:W-:Y:S01]  /*3370*/  FADD R4, -R110, R143 ;  /* 0x0000008f6e047221 */ /* 0x000fe20000000100 */
[----:B------:R-:W-:-:S02]  /*3380*/  FADD R96, R96, R93 ;  /* 0x0000005d60607221 */ /* 0x000fc40000000000 */
[----:B0-----:R0:W-:Y:S01]  /*3390*/  SHFL.IDX PT, R93, R8, R145, 0x1f ;  /* 0x00001f91085d7589 */ /* 0x0011e200000e0000 */
[----:B------:R-:W-:Y:S01]  /*33a0*/  FADD R112, R112, R95 ;  /* 0x0000005f70707221 */ /* 0x000fe20000000000 */
[----:B------:R-:W-:Y:S02]  /*33b0*/  SEL R92, R154, R117, !P0 ;  /* 0x000000759a5c7207 */ /* 0x000fe40004000000 */
[----:B------:R-:W-:Y:S01]  /*33c0*/  SEL R154, R117, R154, !P0 ;  /* 0x0000009a759a7207 */ /* 0x000fe20004000000 */
[----:B------:R-:W-:Y:S01]  /*33d0*/  FADD R99, R99, R112 ;  /* 0x0000007063637221 */ /* 0x000fe20000000000 */
[----:B------:R-:W-:Y:S01]  /*33e0*/  SEL R108, R116, R163, !P0 ;  /* 0x000000a3746c7207 */ /* 0x000fe20004000000 */
[----:B0-----:R-:W-:Y:S01]  /*33f0*/  FMUL R8, R4, 1.4426950216293334961 ;  /* 0x3fb8aa3b04087820 */ /* 0x001fe20000400000 */
[----:B------:R-:W-:Y:S01]  /*3400*/  FADD R4, -R105, R142 ;  /* 0x0000008e69047221 */ /* 0x000fe20000000100 */
[----:B------:R-:W-:-:S03]  /*3410*/  SEL R116, R163, R116, !P0 ;  /* 0x00000074a3747207 */ /* 0x000fc60004000000 */
[----:B------:R-:W-:Y:S01]  /*3420*/  FMUL R7, R4, 1.4426950216293334961 ;  /* 0x3fb8aa3b04077820 */ /* 0x000fe20000400000 */
[----:B------:R-:W-:Y:S01]  /*3430*/  FADD R4, -R98, R139 ;  /* 0x0000008b62047221 */ /* 0x000fe20000000100 */
[----:B------:R-:W-:Y:S01]  /*3440*/  SHFL.IDX PT, R92, R92, R13, 0x1f ;  /* 0x00001f0d5c5c7589 */ /* 0x000fe200000e0000 */
[----:B------:R-:W-:Y:S01]  /*3450*/  FADD R97, R97, R96 ;  /* 0x0000006061617221 */ /* 0x000fe20000000000 */
[----:B------:R-:W-:Y:S02]  /*3460*/  FADD R102, R102, R99 ;  /* 0x0000006366667221 */ /* 0x000fe40000000000 */
[----:B------:R-:W0:Y:S01]  /*3470*/  SHFL.IDX PT, R91, R154, R145, 0x1f ;  /* 0x00001f919a5b7589 */ /* 0x000e2200000e0000 */
[----:B------:R-:W-:-:S03]  /*3480*/  FMUL R4, R4, 1.4426950216293334961 ;  /* 0x3fb8aa3b04047820 */ /* 0x000fc60000400000 */
[----:B------:R-:W1:Y:S04]  /*3490*/  SHFL.IDX PT, R94, R94, R13, 0x1f ;  /* 0x00001f0d5e5e7589 */ /* 0x000e6800000e0000 */
[----:B------:R-:W-:Y:S04]  /*34a0*/  SHFL.IDX PT, R108, R108, R13, 0x1f ;  /* 0x00001f0d6c6c7589 */ /* 0x000fe800000e0000 */
[----:B------:R-:W2:Y:S04]  /*34b0*/  SHFL.IDX PT, R95, R116, R145, 0x1f ;  /* 0x00001f91745f7589 */ /* 0x000ea800000e0000 */
[----:B------:R-:W-:Y:S04]  /*34c0*/  SHFL.IDX PT, R118, R118, R13, 0x1f ;  /* 0x00001f0d76767589 */ /* 0x000fe800000e0000 */
[----:B------:R0:W3:Y:S01]  /*34d0*/  SHFL.IDX PT, R99, R88, R145, 0x1f ;  /* 0x00001f9158637589 */ /* 0x0000e200000e0000 */
[----:B------:R-:W-:Y:S01]  /*34e0*/  FADD R100, R100, R97 ;  /* 0x0000006164647221 */ /* 0x000fe20000000000 */
[----:B------:R-:W-:Y:S08]  /*34f0*/  MUFU.EX2 R8, R8 ;  /* 0x0000000800087308 */ /* 0x000ff00000000800 */
[----:B------:R-:W4:Y:S08]  /*3500*/  MUFU.EX2 R97, R89 ;  /* 0x0000005900617308 */ /* 0x000f300000000800 */
[----:B------:R-:W5:Y:S08]  /*3510*/  MUFU.EX2 R96, R7 ;  /* 0x0000000700607308 */ /* 0x000f700000000800 */
[----:B------:R-:W2:Y:S01]  /*3520*/  MUFU.EX2 R4, R4 ;  /* 0x0000000400047308 */ /* 0x000ea20000000800 */
[----:B------:R-:W-:-:S04]  /*3530*/  FADD R104, R104, R109 ;  /* 0x0000006d68687221 */ /* 0x000fc80000000000 */
[----:B------:R-:W-:Y:S01]  /*3540*/  FADD R113, R113, R104 ;  /* 0x0000006871717221 */ /* 0x000fe20000000000 */
[--C-:B0-----:R-:W-:Y:S01]  /*3550*/  PRMT R88, R92, R147, R91.reuse ;  /* 0x000000935c587216 */ /* 0x101fe2000000005b */
[----:B----4-:R-:W-:Y:S01]  /*3560*/  FMUL R58, R58, R97 ;  /* 0x000000613a3a7220 */ /* 0x010fe20000400000 */
[-C--:B------:R-:W-:Y:S01]  /*3570*/  PRMT R89, R92, R146.reuse, R91 ;  /* 0x000000925c597216 */ /* 0x080fe2000000005b */
[----:B------:R-:W-:Y:S01]  /*3580*/  FADD R113, R90, R113 ;  /* 0x000000715a717221 */ /* 0x000fe20000000000 */
[C-C-:B-1----:R-:W-:Y:S01]  /*3590*/  PRMT R90, R94.reuse, R147, R93.reuse ;  /* 0x000000935e5a7216 */ /* 0x142fe2000000005d */
[-C--:B------:R-:W-:Y:S01]  /*35a0*/  FMUL R59, R59, R97.reuse ;  /* 0x000000613b3b7220 */ /* 0x080fe20000400000 */
[----:B------:R-:W-:Y:S01]  /*35b0*/  PRMT R91, R94, R146, R93 ;  /* 0x000000925e5b7216 */ /* 0x000fe2000000005d */
[-C--:B------:R-:W-:Y:S01]  /*35c0*/  FMUL R62, R62, R97.reuse ;  /* 0x000000613e3e7220 */ /* 0x080fe20000400000 */
        /* <DEDUP_REMOVED lines=26> */
[----:B------:R-:W-:Y:S01]  /*3770*/  FMUL R84, R84, R8 ;  /* 0x0000000854547220 */ /* 0x000fe20000400000 */
[-C--:B-----5:R-:W-:Y:S01]  /*3780*/  FMUL R26, R26, R96.reuse ;  /* 0x000000601a1a7220 */ /* 0x0a0fe20000400000 */
        /* <DEDUP_REMOVED lines=14> */
[-C--:B--2---:R-:W-:Y:S01]  /*3870*/  FMUL R24, R24, R4.reuse ;  /* 0x0000000418187220 */ /* 0x084fe20000400000 */
        /* <DEDUP_REMOVED lines=14> */
[----:B------:R-:W-:Y:S01]  /*3960*/  FMUL R85, R85, R8 ;  /* 0x0000000855557220 */ /* 0x000fe20000400000 */
[----:B------:R-:W-:Y:S01]  /*3970*/  FMUL R87, R87, R97 ;  /* 0x0000006157577220 */ /* 0x000fe20000400000 */
[----:B------:R-:W-:Y:S01]  /*3980*/  FMUL R53, R53, R4 ;  /* 0x0000000435357220 */ /* 0x000fe20000400000 */
[----:B------:R-:W-:Y:S01]  /*3990*/  FMUL R55, R55, R96 ;  /* 0x0000006037377220 */ /* 0x000fe20000400000 */
[----:B------:R-:W-:-:S02]  /*39a0*/  PRMT R92, R108, R147, R95 ;  /* 0x000000936c5c7216 */ /* 0x000fc4000000005f */
[-C--:B------:R-:W-:Y:S02]  /*39b0*/  PRMT R93, R108, R146.reuse, R95 ;  /* 0x000000926c5d7216 */ /* 0x080fe4000000005f */
[C-C-:B---3--:R-:W-:Y:S02]  /*39c0*/  PRMT R94, R118.reuse, R147, R99.reuse ;  /* 0x00000093765e7216 */ /* 0x148fe40000000063 */
[----:B------:R-:W-:Y:S01]  /*39d0*/  PRMT R95, R118, R146, R99 ;  /* 0x00000092765f7216 */ /* 0x000fe20000000063 */
[----:B------:R-:W-:Y:S01]  /*39e0*/  BAR.SYNC.DEFER_BLOCKING 0x0 ;  /* 0x0000000000007b1d */ /* 0x000fe20000010000 */
[----:B------:R-:W-:-:S04]  /*39f0*/  FADD R106, R106, R111 ;  /* 0x0000006f6a6a7221 */ /* 0x000fc80000000000 */
[----:B------:R-:W-:Y:S01]  /*3a00*/  FADD R115, R115, R106 ;  /* 0x0000006a73737221 */ /* 0x000fe20000000000 */
[----:B------:R-:W-:-:S03]  /*3a10*/  FADD R102, R103, R102 ;  /* 0x0000006667667221 */ /* 0x000fc60000000000 */
[----:B------:R-:W-:Y:S01]  /*3a20*/  FADD R114, R114, R115 ;  /* 0x0000007372727221 */ /* 0x000fe20000000000 */
[----:B------:R-:W-:Y:S01]  /*3a30*/  FADD R100, R101, R100 ;  /* 0x0000006465647221 */ /* 0x000fe20000000000 */
[----:B------:R-:W-:-:S06]  /*3a40*/  WARPGROUP.ARRIVE ;  /* 0x00000000000079c5 */ /* 0x000fcc0000000000 */
[----:B------:R-:W-:Y:S04]  /*3a50*/  QGMMA.64x64x32.F32.E4M3.E4M3 R56, R88, gdesc[UR20], R56 ;  /* 0x00e0001458387df3 */ /* 0x000fe80008700838 */
[----:B------:R-:W-:Y:S01]  /*3a60*/  QGMMA.64x64x32.F32.E4M3.E4M3 R24, R92, gdesc[UR20], R24, gsb0 ;  /* 0x00e000145c187df3 */ /* 0x000fe20008000818 */
[----:B------:R-:W-:Y:S01]  /*3a70*/  FADD R114, R119, R114 ;  /* 0x0000007277727221 */ /* 0x000fe20000000000 */
[----:B------:R-:W0:Y:S04]  /*3a80*/  SHFL.BFLY PT, R104, R113, 0x2, 0x1f ;  /* 0x0c401f0071687f89 */ /* 0x000e2800000e0000 */
[----:B------:R-:W1:Y:S04]  /*3a90*/  SHFL.BFLY PT, R101, R100, 0x2, 0x1f ;  /* 0x0c401f0064657f89 */ /* 0x000e6800000e0000 */
[----:B------:R-:W2:Y:S04]  /*3aa0*/  SHFL.BFLY PT, R103, R102, 0x2, 0x1f ;  /* 0x0c401f0066677f89 */ /* 0x000ea800000e0000 */
[----:B------:R-:W3:Y:S01]  /*3ab0*/  SHFL.BFLY PT, R7, R114, 0x2, 0x1f ;  /* 0x0c401f0072077f89 */ /* 0x000ee200000e0000 */
[----:B0-----:R-:W-:Y:S01]  /*3ac0*/  FADD R104, R113, R104 ;  /* 0x0000006871687221 */ /* 0x001fe20000000000 */
[----:B-1----:R-:W-:Y:S01]  /*3ad0*/  FADD R101, R100, R101 ;  /* 0x0000006564657221 */ /* 0x002fe20000000000 */
[----:B--2---:R-:W-:Y:S01]  /*3ae0*/  FADD R103, R102, R103 ;  /* 0x0000006766677221 */ /* 0x004fe20000000000 */
[----:B---3--:R-:W-:-:S03]  /*3af0*/  FADD R99, R114, R7 ;  /* 0x0000000772637221 */ /* 0x008fc60000000000 */
[----:B------:R-:W0:Y:S04]  /*3b00*/  SHFL.BFLY PT, R102, R101, 0x1, 0x1f ;  /* 0x0c201f0065667f89 */ /* 0x000e2800000e0000 */
[----:B------:R-:W1:Y:S04]  /*3b10*/  SHFL.BFLY PT, R7, R104, 0x1, 0x1f ;  /* 0x0c201f0068077f89 */ /* 0x000e6800000e0000 */
[----:B------:R-:W2:Y:S04]  /*3b20*/  SHFL.BFLY PT, R106, R103, 0x1, 0x1f ;  /* 0x0c201f00676a7f89 */ /* 0x000ea800000e0000 */
[----:B------:R-:W3:Y:S01]  /*3b30*/  SHFL.BFLY PT, R100, R99, 0x1, 0x1f ;  /* 0x0c201f0063647f89 */ /* 0x000ee200000e0000 */
[----:B------:R-:W-:-:S06]  /*3b40*/  UIADD3 UR5, UR5, 0x20, URZ ;  /* 0x0000002005057890 */ /* 0x000fcc000fffe03f */
[----:B------:R-:W-:Y:S01]  /*3b50*/  ISETP.LE.AND P1, PT, R10, UR5, PT ;  /* 0x000000050a007c0c */ /* 0x000fe2000bf23270 */
[----:B------:R-:W-:Y:S01]  /*3b60*/  ULEA UR4, UR17, UR4, 0x5 ;  /* 0x0000000411047291 */ /* 0x000fe2000f8e283f */
[----:B0-----:R-:W-:Y:S01]  /*3b70*/  FADD R107, R101, R102 ;  /* 0x00000066656b7221 */ /* 0x001fe20000000000 */
[----:B-1----:R-:W-:Y:S01]  /*3b80*/  FADD R109, R104, R7 ;  /* 0x00000007686d7221 */ /* 0x002fe20000000000 */
[----:B--2---:R-:W-:-:S03]  /*3b90*/  FADD R7, R103, R106 ;  /* 0x0000006a67077221 */ /* 0x004fc60000000000 */
[----:B------:R-:W-:Y:S01]  /*3ba0*/  FFMA R127, R8, R127, R109 ;  /* 0x0000007f087f7223 */ /* 0x000fe2000000006d */
[----:B---3--:R-:W-:Y:S01]  /*3bb0*/  FADD R100, R99, R100 ;  /* 0x0000006463647221 */ /* 0x008fe20000000000 */
[----:B------:R-:W-:Y:S01]  /*3bc0*/  FFMA R135, R4, R135, R107 ;  /* 0x0000008704877223 */ /* 0x000fe2000000006b */
[----:B------:R-:W-:Y:S02]  /*3bd0*/  WARPGROUP.DEPBAR.LE gsb0, 0x0 ;  /* 0x00008000000079c5 */ /* 0x000fe40000010000 */
[----:B------:R-:W-:Y:S01]  /*3be0*/  FFMA R137, R96, R137, R7 ;  /* 0x0000008960897223 */ /* 0x000fe20000000007 */
[----:B------:R-:W-:Y:S01]  /*3bf0*/  FFMA R134, R97, R134, R100 ;  /* 0x0000008661867223 */ /* 0x000fe20000000064 */
[----:B------:R-:W-:Y:S02]  /*3c00*/  IMAD R138, R5, 0x20, R138 ;  /* 0x00000020058a7824 */ /* 0x000fe400078e028a */
[----:B------:R-:W-:Y:S02]  /*3c10*/  IMAD.MOV.U32 R4, RZ, RZ, R105 ;  /* 0x000000ffff047224 */ /* 0x000fe400078e0069 */
[----:B------:R-:W-:-:S02]  /*3c20*/  IMAD.MOV.U32 R7, RZ, RZ, R98 ;  /* 0x000000ffff077224 */ /* 0x000fc400078e0062 */
[----:B------:R-:W-:Y:S02]  /*3c30*/  IMAD.MOV.U32 R8, RZ, RZ, R110 ;  /* 0x000000ffff087224 */ /* 0x000fe400078e006e */
[----:B------:R-:W-:Y:S02]  /*3c40*/  IMAD.MOV.U32 R142, RZ, RZ, R105 ;  /* 0x000000ffff8e7224 */ /* 0x000fe400078e0069 */
[----:B------:R-:W-:Y:S02]  /*3c50*/  IMAD.MOV.U32 R139, RZ, RZ, R98 ;  /* 0x000000ffff8b7224 */ /* 0x000fe400078e0062 */
[----:B------:R-:W-:Y:S02]  /*3c60*/  IMAD.MOV.U32 R141, RZ, RZ, R6 ;  /* 0x000000ffff8d7224 */ /* 0x000fe400078e0006 */
[----:B------:R-:W-:Y:S01]  /*3c70*/  IMAD.MOV.U32 R143, RZ, RZ, R110 ;  /* 0x000000ffff8f7224 */ /* 0x000fe200078e006e */
[----:B------:R-:W-:Y:S06]  /*3c80*/  @!P1 BRA `(.L_x_1) ;  /* 0xffffffe400089947 */ /* 0x000fec000383ffff */
.L_x_0:
[----:B------:R-:W-:Y:S01]  /*3c90*/  IMAD.SHL.U32 R10, R0, 0x4, RZ ;  /* 0x00000004000a7824 */ /* 0x000fe200078e00ff */
[----:B------:R-:W-:Y:S01]  /*3ca0*/  LOP3.LUT R5, R9, 0x38, RZ, 0xc0, !PT ;  /* 0x0000003809057812 */ /* 0x000fe200078ec0ff */
[----:B------:R-:W-:Y:S01]  /*3cb0*/  IMAD.MOV.U32 R88, RZ, RZ, R137 ;  /* 0x000000ffff587224 */ /* 0x000fe200078e0089 */
[----:B------:R-:W-:Y:S01]  /*3cc0*/  SHF.R.U32.HI R13, RZ, 0x1, R0 ;  /* 0x00000001ff0d7819 */ /* 0x000fe20000011600 */
[----:B------:R-:W-:Y:S01]  /*3cd0*/  FMUL R14, R47, 0.25 ;  /* 0x3e8000002f0e7820 */ /* 0x000fe20000400000 */
[----:B------:R-:W-:Y:S01]  /*3ce0*/  LOP3.LUT R10, R10, 0x3c0, RZ, 0xc0, !PT ;  /* 0x000003c00a0a7812 */ /* 0x000fe200078ec0ff */
[----:B------:R-:W-:Y:S01]  /*3cf0*/  IMAD.MOV.U32 R157, RZ, RZ, R135 ;  /* 0x000000ffff9d7224 */ /* 0x000fe200078e0087 */
[----:B------:R-:W-:Y:S01]  /*3d00*/  LOP3.LUT R11, R11, 0xf0, RZ, 0xc0, !PT ;  /* 0x000000f00b0b7812 */ /* 0x000fe200078ec0ff */
[----:B------:R-:W-:Y:S01]  /*3d10*/  IMAD.MOV.U32 R159, RZ, RZ, R127 ;  /* 0x000000ffff9f7224 */ /* 0x000fe200078e007f */
[----:B------:R-:W-:Y:S01]  /*3d20*/  LOP3.LUT R12, R12, 0x800, RZ, 0xc0, !PT ;  /* 0x000008000c0c7812 */ /* 0x000fe200078ec0ff */
[----:B------:R-:W-:Y:S01]  /*3d30*/  FMUL R15, R38, 0.25 ;  /* 0x3e800000260f7820 */ /* 0x000fe20000400000 */
[----:B------:R-:W-:Y:S01]  /*3d40*/  IADD3 R10, R10, UR19, R5 ;  /* 0x000000130a0a7c10 */ /* 0x000fe2000fffe005 */
[----:B------:R-:W-:Y:S01]  /*3d50*/  FMUL R16, R159, 8388608 ;  /* 0x4b0000009f107820 */ /* 0x000fe20000400000 */
[----:B------:R-:W-:Y:S01]  /*3d60*/  LOP3.LUT R5, R13, 0x4, RZ, 0xc0, !PT ;  /* 0x000000040d057812 */ /* 0x000fe200078ec0ff */
[----:B------:R-:W-:Y:S01]  /*3d70*/  FMUL R13, R50, 0.25 ;  /* 0x3e800000320d7820 */ /* 0x000fe20000400000 */
[----:B------:R-:W-:Y:S01]  /*3d80*/  IADD3 R12, R12, UR19, R11 ;  /* 0x000000130c0c7c10 */ /* 0x000fe2000fffe00b */
[----:B------:R-:W-:Y:S01]  /*3d90*/  FMUL R11, R54, 0.25 ;  /* 0x3e800000360b7820 */ /* 0x000fe20000400000 */
[----:B------:R-:W-:Y:S01]  /*3da0*/  LOP3.LUT R9, R0, 0xe0, RZ, 0xc0, !PT ;  /* 0x000000e000097812 */ /* 0x000fe200078ec0ff */
[----:B------:R-:W-:-:S02]  /*3db0*/  IMAD.IADD R5, R5, 0x1, R10 ;  /* 0x0000000105057824 */ /* 0x000fc400078e020a */
[----:B------:R-:W-:Y:S01]  /*3dc0*/  FMUL R10, R55, 0.25 ;  /* 0x3e800000370a7820 */ /* 0x000fe20000400000 */
[----:B------:R-:W-:Y:S01]  /*3dd0*/  FSETP.GT.AND P3, PT, |R88|, 8.50705917302346158658e+37, PT ;  /* 0x7e8000005800780b */ /* 0x000fe20003f64200 */
[----:B------:R-:W-:Y:S01]  /*3de0*/  FMUL R17, R134, 8388608 ;  /* 0x4b00000086117820 */ /* 0x000fe20000400000 */
[----:B------:R-:W-:Y:S02]  /*3df0*/  IMAD R9, R9, 0x8, R12 ;  /* 0x0000000809097824 */ /* 0x000fe400078e020c */
[----:B------:R-:W-:Y:S01]  /*3e00*/  FMUL R12, R51, 0.25 ;  /* 0x3e800000330c7820 */ /* 0x000fe20000400000 */
[----:B------:R-:W-:Y:S01]  /*3e10*/  FSEL R55, R10, R55, P3 ;  /* 0x000000370a377208 */ /* 0x000fe20001800000 */
        /* <DEDUP_REMOVED lines=21> */
[----:B------:R-:W-:Y:S01]  /*3f70*/  FSETP.GT.AND P1, PT, |R157|, 8.50705917302346158658e+37, PT ;  /* 0x7e8000009d00780b */ /* 0x000fe20003f24200 */
[----:B------:R-:W-:Y:S01]  /*3f80*/  BAR.SYNC.DEFER_BLOCKING 0x0 ;  /* 0x0000000000007b1d */ /* 0x000fe20000010000 */
        /* <DEDUP_REMOVED lines=31> */
[----:B------:R-:W-:Y:S01]  /*4180*/  ULDC.64 UR4, c[0x0][0x270] ;  /* 0x00009c0000047ab9 */ /* 0x000fe20000000a00 */
        /* <DEDUP_REMOVED lines=23> */
[----:B------:R-:W-:Y:S01]  /*4300*/  UIMAD UR4, UR18, UR4, URZ ;  /* 0x00000004120472a4 */ /* 0x000fe2000f8e023f */
        /* <DEDUP_REMOVED lines=28> */
[----:B------:R-:W-:Y:S01]  /*44d0*/  FSETP.GEU.AND P4, PT, R159, 1.175494350822287508e-38, PT ;  /* 0x008000009f00780b */ /* 0x000fe20003f8e000 */
[----:B------:R-:W-:Y:S01]  /*44e0*/  IMAD.SHL.U32 R0, R0, 0x2, RZ ;  /* 0x0000000200007824 */ /* 0x000fe200078e00ff */
[----:B------:R-:W-:Y:S01]  /*44f0*/  FSEL R119, R15, R26, P3 ;  /* 0x0000001a0f777208 */ /* 0x000fe20001800000 */
[----:B------:R-:W-:Y:S01]  /*4500*/  FMUL R15, R28, 0.25 ;  /* 0x3e8000001c0f7820 */ /* 0x000fe20000400000 */
[----:B------:R-:W-:Y:S01]  /*4510*/  FSEL R127, R13, R68, P0 ;  /* 0x000000440d7f7208 */ /* 0x000fe20000000000 */
[----:B------:R-:W-:Y:S01]  /*4520*/  FMUL R13, R60, 0.25 ;  /* 0x3e8000003c0d7820 */ /* 0x000fe20000400000 */
[----:B------:R-:W-:-:S02]  /*4530*/  FSETP.GEU.AND P6, PT, R134, 1.175494350822287508e-38, PT ;  /* 0x008000008600780b */ /* 0x000fc40003fce000 */
[----:B------:R-:W-:Y:S01]  /*4540*/  FSEL R71, R11, R72, P0 ;  /* 0x000000480b477208 */ /* 0x000fe20000000000 */
[----:B------:R-:W-:Y:S01]  /*4550*/  FMUL R11, R64, 0.25 ;  /* 0x3e800000400b7820 */ /* 0x000fe20000400000 */
[----:B------:R-:W-:Y:S01]  /*4560*/  FSEL R69, R12, R69, P0 ;  /* 0x000000450c457208 */ /* 0x000fe20000000000 */
[----:B------:R-:W-:Y:S01]  /*4570*/  FMUL R12, R57, 0.25 ;  /* 0x3e800000390c7820 */ /* 0x000fe20000400000 */
[----:B------:R-:W-:Y:S02]  /*4580*/  FSEL R16, R16, R159, !P4 ;  /* 0x0000009f10107208 */ /* 0x000fe40006000000 */
[----:B------:R-:W-:Y:S02]  /*4590*/  FSEL R65, R14, R65, P0 ;  /* 0x000000410e417208 */ /* 0x000fe40000000000 */
[----:B------:R-:W-:Y:S01]  /*45a0*/  FSEL R61, R10, R61, P0 ;  /* 0x0000003d0a3d7208 */ /* 0x000fe20000000000 */
[----:B------:R-:W-:Y:S01]  /*45b0*/  FMUL R10, R157, 8388608 ;  /* 0x4b0000009d0a7820 */ /* 0x000fe20000400000 */
[----:B------:R-:W-:-:S02]  /*45c0*/  FSEL R17, R17, R134, !P6 ;  /* 0x0000008611117208 */ /* 0x000fc40007000000 */
[----:B------:R-:W-:Y:S02]  /*45d0*/  FSEL R14, RZ, -23, P6 ;  /* 0xc1b80000ff0e7808 */ /* 0x000fe40003000000 */
[----:B------:R-:W-:Y:S01]  /*45e0*/  FSEL R113, R15, R28, P1 ;  /* 0x0000001c0f717208 */ /* 0x000fe20000800000 */
[----:B------:R-:W-:Y:S01]  /*45f0*/  FMUL R15, R74, 0.25 ;  /* 0x3e8000004a0f7820 */ /* 0x000fe20000400000 */
[----:B------:R-:W-:Y:S02]  /*4600*/  FSETP.GEU.AND P6, PT, |R88|, 1.175494350822287508e-38, PT ;  /* 0x008000005800780b */ /* 0x000fe40003fce200 */
[----:B------:R-:W-:Y:S01]  /*4610*/  FSEL R149, R13, R60, P0 ;  /* 0x0000003c0d957208 */ /* 0x000fe20000000000 */
[----:B------:R-:W-:Y:S01]  /*4620*/  VIADD R13, R16, 0xc0cafb0d ;  /* 0xc0cafb0d100d7836 */ /* 0x000fe20000000000 */
[----:B------:R-:W-:Y:S02]  /*4630*/  FSETP.GEU.AND P5, PT, R157, 1.175494350822287508e-38, PT ;  /* 0x008000009d00780b */ /* 0x000fe40003fae000 */
[----:B------:R-:W-:Y:S01]  /*4640*/  FSEL R143, R11, R64, P0 ;  /* 0x000000400b8f7208 */ /* 0x000fe20000000000 */
[----:B------:R-:W-:Y:S01]  /*4650*/  FMUL R11, R88, 8388608 ;  /* 0x4b000000580b7820 */ /* 0x000fe20000400000 */
[----:B------:R-:W-:-:S02]  /*4660*/  FSEL R57, R12, R57, P0 ;  /* 0x000000390c397208 */ /* 0x000fc40000000000 */
[----:B------:R-:W-:Y:S02]  /*4670*/  FSEL R12, RZ, -23, P4 ;  /* 0xc1b80000ff0c7808 */ /* 0x000fe40002000000 */
[----:B------:R-:W-:Y:S01]  /*4680*/  FSETP.GEU.AND P4, PT, R88, 1.175494350822287508e-38, PT ;  /* 0x008000005800780b */ /* 0x000fe20003f8e000 */
[----:B------:R-:W-:Y:S01]  /*4690*/  @!P6 FMUL R55, R55, 16777216 ;  /* 0x4b8000003737e820 */ /* 0x000fe20000400000 */
[----:B------:R-:W-:Y:S01]  /*46a0*/  FSEL R10, R10, R157, !P5 ;  /* 0x0000009d0a0a7208 */ /* 0x000fe20006800000 */
[----:B------:R-:W-:Y:S01]  /*46b0*/  @!P6 FMUL R89, R89, 16777216 ;  /* 0x4b8000005959e820 */ /* 0x000fe20000400000 */
[----:B------:R-:W-:Y:S01]  /*46c0*/  FSEL R133, R15, R74, P2 ;  /* 0x0000004a0f857208 */ /* 0x000fe20001000000 */
[----:B------:R-:W-:Y:S01]  /*46d0*/  FMUL R15, R76, 0.25 ;  /* 0x3e8000004c0f7820 */ /* 0x000fe20000400000 */
[----:B------:R-:W-:Y:S01]  /*46e0*/  LOP3.LUT R19, R13, 0xff800000, RZ, 0xc0, !PT ;  /* 0xff8000000d137812 */ /* 0x000fe200078ec0ff */
[----:B------:R-:W-:Y:S01]  /*46f0*/  VIADD R18, R10, 0xc0cafb0d ;  /* 0xc0cafb0d0a127836 */ /* 0x000fe20000000000 */
[----:B------:R-:W-:Y:S01]  /*4700*/  FSEL R11, R11, R88, !P4 ;  /* 0x000000580b0b7208 */ /* 0x000fe20006000000 */
[----:B------:R-:W-:Y:S01]  /*4710*/  @P3 FMUL R88, R88, 0.25 ;  /* 0x3e80000058583820 */ /* 0x000fe20000400000 */
[----:B------:R-:W-:Y:S01]  /*4720*/  I2FP.F32.S32 R13, R19 ;  /* 0x00000013000d7245 */ /* 0x000fe20000201400 */
[----:B------:R-:W-:Y:S01]  /*4730*/  @!P6 FMUL R51, R51, 16777216 ;  /* 0x4b8000003333e820 */ /* 0x000fe20000400000 */
[----:B------:R-:W-:Y:S01]  /*4740*/  FSEL R67, R15, R76, P0 ;  /* 0x0000004c0f437208 */ /* 0x000fe20000000000 */
[----:B------:R-:W-:Y:S01]  /*4750*/  FMUL R15, R56, 0.25 ;  /* 0x3e800000380f7820 */ /* 0x000fe20000400000 */
[----:B------:R-:W-:Y:S01]  /*4760*/  @!P6 FMUL R88, R88, 16777216 ;  /* 0x4b8000005858e820 */ /* 0x000fe20000400000 */
[----:B------:R-:W-:Y:S01]  /*4770*/  LOP3.LUT R23, R18, 0xff800000, RZ, 0xc0, !PT ;  /* 0xff80000012177812 */ /* 0x000fe200078ec0ff */
[----:B------:R-:W-:Y:S01]  /*4780*/  FFMA.FTZ R18, R13, 1.1920928955078125e-07, R12 ;  /* 0x340000000d127823 */ /* 0x000fe2000001000c */
[----:B------:R-:W-:Y:S01]  /*4790*/  FSETP.GEU.AND P3, PT, |R157|, 1.175494350822287508e-38, PT ;  /* 0x008000009d00780b */ /* 0x000fe20003f6e200 */
[----:B------:R-:W0:Y:S01]  /*47a0*/  MUFU.RCP R12, R88 ;  /* 0x00000058000c7308 */ /* 0x000e220000001000 */
[----:B------:R-:W-:Y:S01]  /*47b0*/  FSEL R155, R15, R56, P0 ;  /* 0x000000380f9b7208 */ /* 0x000fe20000000000 */
[----:B------:R-:W-:-:S02]  /*47c0*/  VIADD R15, R17, 0xc0cafb0d ;  /* 0xc0cafb0d110f7836 */ /* 0x000fc40000000000 */
[----:B------:R-:W-:Y:S01]  /*47d0*/  @P1 FMUL R157, R157, 0.25 ;  /* 0x3e8000009d9d1820 */ /* 0x000fe20000400000 */
[----:B------:R-:W-:Y:S01]  /*47e0*/  VIADD R21, R11, 0xc0cafb0d ;  /* 0xc0cafb0d0b157836 */ /* 0x000fe20000000000 */
[----:B------:R-:W-:Y:S01]  /*47f0*/  FSEL R20, RZ, -23, P5 ;  /* 0xc1b80000ff147808 */ /* 0x000fe20002800000 */
[----:B------:R-:W-:Y:S01]  /*4800*/  @!P6 FMUL R91, R91, 16777216 ;  /* 0x4b8000005b5be820 */ /* 0x000fe20000400000 */
[----:B------:R-:W-:Y:S01]  /*4810*/  LOP3.LUT R22, R15, 0xff800000, RZ, 0xc0, !PT ;  /* 0xff8000000f167812 */ /* 0x000fe200078ec0ff */
[----:B------:R-:W-:Y:S01]  /*4820*/  @!P6 FMUL R47, R47, 16777216 ;  /* 0x4b8000002f2fe820 */ /* 0x000fe20000400000 */
[----:B------:R-:W-:Y:S01]  /*4830*/  LOP3.LUT R26, R21, 0xff800000, RZ, 0xc0, !PT ;  /* 0xff800000151a7812 */ /* 0x000fe200078ec0ff */
[----:B------:R-:W-:Y:S01]  /*4840*/  @!P6 FMUL R93, R93, 16777216 ;  /* 0x4b8000005d5de820 */ /* 0x000fe20000400000 */
[----:B------:R-:W-:Y:S01]  /*4850*/  FSEL R24, RZ, -23, P4 ;  /* 0xc1b80000ff187808 */ /* 0x000fe20002000000 */
[----:B------:R-:W-:Y:S01]  /*4860*/  @!P6 FMUL R43, R43, 16777216 ;  /* 0x4b8000002b2be820 */ /* 0x000fe20000400000 */
[----:B------:R-:W-:Y:S01]  /*4870*/  I2FP.F32.S32 R15, R22 ;  /* 0x00000016000f7245 */ /* 0x000fe20000201400 */
[----:B------:R-:W-:Y:S01]  /*4880*/  @!P6 FMUL R95, R95, 16777216 ;  /* 0x4b8000005f5fe820 */ /* 0x000fe20000400000 */
[----:B------:R-:W-:Y:S01]  /*4890*/  I2FP.F32.S32 R21, R23 ;  /* 0x0000001700157245 */ /* 0x000fe20000201400 */
[----:B------:R-:W-:Y:S01]  /*48a0*/  @!P6 FMUL R97, R97, 16777216 ;  /* 0x4b8000006161e820 */ /* 0x000fe20000400000 */
[----:B------:R-:W-:Y:S01]  /*48b0*/  I2FP.F32.S32 R25, R26 ;  /* 0x0000001a00197245 */ /* 0x000fe20000201400 */
[----:B------:R-:W-:Y:S01]  /*48c0*/  @!P6 FMUL R99, R99, 16777216 ;  /* 0x4b8000006363e820 */ /* 0x000fe20000400000 */
[----:B------:R-:W-:Y:S01]  /*48d0*/  @!P6 FMUL R103, R103, 16777216 ;  /* 0x4b8000006767e820 */ /* 0x000fe20000400000 */
[----:B------:R-:W-:Y:S01]  /*48e0*/  @!P6 FMUL R105, R105, 16777216 ;  /* 0x4b8000006969e820 */ /* 0x000fe20000400000 */
[----:B------:R-:W-:Y:S01]  /*48f0*/  @!P6 FMUL R109, R109, 16777216 ;  /* 0x4b8000006d6de820 */ /* 0x000fe20000400000 */
[----:B------:R-:W-:Y:S01]  /*4900*/  @!P6 FMUL R111, R111, 16777216 ;  /* 0x4b8000006f6fe820 */ /* 0x000fe20000400000 */
[----:B------:R-:W-:Y:S01]  /*4910*/  @!P6 FMUL R117, R117, 16777216 ;  /* 0x4b8000007575e820 */ /* 0x000fe20000400000 */
[----:B------:R-:W-:Y:S01]  /*4920*/  @!P6 FMUL R119, R119, 16777216 ;  /* 0x4b8000007777e820 */ /* 0x000fe20000400000 */
[----:B------:R-:W-:Y:S01]  /*4930*/  @!P3 FMUL R157, R157, 16777216 ;  /* 0x4b8000009d9db820 */ /* 0x000fe20000400000 */
[----:B------:R-:W-:Y:S01]  /*4940*/  FFMA.FTZ R114, R15, 1.1920928955078125e-07, R14 ;  /* 0x340000000f727823 */ /* 0x000fe2000001000e */
[----:B------:R-:W-:Y:S01]  /*4950*/  FFMA.FTZ R115, R21, 1.1920928955078125e-07, R20 ;  /* 0x3400000015737823 */ /* 0x000fe20000010014 */
[----:B------:R-:W-:Y:S01]  /*4960*/  FFMA.FTZ R25, R25, 1.1920928955078125e-07, R24 ;  /* 0x3400000019197823 */ /* 0x000fe20000010018 */
[C---:B0-----:R-:W-:Y:S01]  /*4970*/  FMUL R55, R12.reuse, R55 ;  /* 0x000000370c377220 */ /* 0x041fe20000400000 */
[C---:B------:R-:W-:Y:S01]  /*4980*/  FMUL R24, R12.reuse, R89 ;  /* 0x000000590c187220 */ /* 0x040fe20000400000 */
        /* <DEDUP_REMOVED lines=13> */
[----:B------:R-:W-:Y:S01]  /*4a60*/  FMUL R50, R12, R119 ;  /* 0x000000770c327220 */ /* 0x000fe20000400000 */
[C---:B------:R-:W-:Y:S01]  /*4a70*/  FSETP.GEU.AND P1, PT, |R134|.reuse, 1.175494350822287508e-38, PT ;  /* 0x008000008600780b */ /* 0x040fe20003f2e200 */
[----:B------:R-:W0:Y:S01]  /*4a80*/  MUFU.RCP R12, R157 ;  /* 0x0000009d000c7308 */ /* 0x000e220000001000 */
[----:B------:R-:W-:Y:S01]  /*4a90*/  @P2 FMUL R134, R134, 0.25 ;  /* 0x3e80000086862820 */ /* 0x000fe20000400000 */
        /* <DEDUP_REMOVED lines=69> */
[----:B------:R-:W-:Y:S01]  /*4ef0*/  @!P2 FMUL R61, R61, 16777216 ;  /* 0x4b8000003d3da820 */ /* 0x000fe20000400000 */
[----:B------:R-:W0:Y:S01]  /*4f00*/  MUFU.RCP R12, R159 ;  /* 0x0000009f000c7308 */ /* 0x000e220000001000 */
        /* <DEDUP_REMOVED lines=15> */
[----:B------:R-:W-:Y:S01]  /*5000*/  F2FP.SATFINITE.E4M3.F32.PACK_AB_MERGE_C R78, R145, R78, RZ ;  /* 0x0000004e914e723e */ /* 0x000fe200048070ff */
        /* <DEDUP_REMOVED lines=16> */
[----:B------:R-:W-:Y:S01]  /*5110*/  F2FP.SATFINITE.E4M3.F32.PACK_AB_MERGE_C R61, R61, R80, RZ ;  /* 0x000000503d3d723e */ /* 0x000fe200048070ff */
[----:B------:R-:W-:Y:S01]  /*5120*/  IMAD.IADD R19, R16, 0x1, -R19 ;  /* 0x0000000110137824 */ /* 0x000fe200078e0a13 */
[----:B------:R-:W-:Y:S01]  /*5130*/  F2FP.SATFINITE.E4M3.F32.PACK_AB_MERGE_C R29, R29, R48, RZ ;  /* 0x000000301d1d723e */ /* 0x000fe200048070ff */
[----:B------:R-:W-:Y:S01]  /*5140*/  IMAD.IADD R22, R17, 0x1, -R22 ;  /* 0x0000000111167824 */ /* 0x000fe200078e0a16 */
[----:B------:R-:W-:Y:S01]  /*5150*/  F2FP.SATFINITE.E4M3.F32.PACK_AB_MERGE_C R46, R109, R46, RZ ;  /* 0x0000002e6d2e723e */ /* 0x000fe200048070ff */
[----:B------:R-:W-:Y:S01]  /*5160*/  IMAD.MOV.U32 R27, RZ, RZ, 0x3dc6b27f ;  /* 0x3dc6b27fff1b7424 */ /* 0x000fe200078e00ff */
[----:B------:R-:W-:Y:S01]  /*5170*/  F2FP.SATFINITE.E4M3.F32.PACK_AB_MERGE_C R45, R45, R14, RZ ;  /* 0x0000000e2d2d723e */ /* 0x000fe200048070ff */
[----:B------:R-:W-:Y:S01]  /*5180*/  FADD R19, R19, -1 ;  /* 0xbf80000013137421 */ /* 0x000fe20000000000 */
[----:B------:R-:W-:Y:S01]  /*5190*/  F2FP.SATFINITE.E4M3.F32.PACK_AB_MERGE_C R12, R57, R12, R61 ;  /* 0x0000000c390c723e */ /* 0x000fe2000480703d */
[----:B------:R-:W-:Y:S01]  /*51a0*/  IMAD.IADD R26, R11, 0x1, -R26 ;  /* 0x000000010b1a7824 */ /* 0x000fe200078e0a1a */
[----:B------:R-:W-:Y:S01]  /*51b0*/  F2FP.SATFINITE.E4M3.F32.PACK_AB_MERGE_C R13, R13, R82, R78 ;  /* 0x000000520d0d723e */ /* 0x000fe2000480704e */
[----:B------:R-:W0:Y:S01]  /*51c0*/  LDC R89, c[0x0][0x278] ;  /* 0x00009e00ff597b82 */ /* 0x000e220000000800 */
[----:B------:R-:W-:Y:S01]  /*51d0*/  F2FP.SATFINITE.E4M3.F32.PACK_AB_MERGE_C R14, R121, R52, R29 ;  /* 0x00000034790e723e */ /* 0x000fe2000480701d */
[----:B------:R-:W-:Y:S01]  /*51e0*/  FADD R26, R26, -1 ;  /* 0xbf8000001a1a7421 */ /* 0x000fe20000000000 */
[----:B------:R-:W-:-:S02]  /*51f0*/  F2FP.SATFINITE.E4M3.F32.PACK_AB_MERGE_C R15, R15, R50, R46 ;  /* 0x000000320f0f723e */ /* 0x000fc4000480702e */
[----:B------:R-:W-:Y:S01]  /*5200*/  F2FP.SATFINITE.E4M3.F32.PACK_AB_MERGE_C R55, R55, R24, RZ ;  /* 0x000000183737723e */ /* 0x000fe200048070ff */
[----:B------:R-:W-:Y:S01]  /*5210*/  IMAD.IADD R24, R10, 0x1, -R23 ;  /* 0x000000010a187824 */ /* 0x000fe200078e0a17 */
[----:B------:R-:W-:Y:S01]  /*5220*/  LEA R118, R3, UR19, 0x4 ;  /* 0x0000001303767c11 */ /* 0x000fe2000f8e20ff */
[----:B------:R1:W-:Y:S01]  /*5230*/  STSM.16.M88.4 [R9], R12 ;  /* 0x0000000c09007844 */ /* 0x0003e20000000200 */
[----:B------:R-:W-:Y:S01]  /*5240*/  FADD R23, R22, -1 ;  /* 0xbf80000016177421 */ /* 0x000fe20000000000 */
[----:B------:R-:W-:Y:S01]  /*5250*/  FADD R24, R24, -1 ;  /* 0xbf80000018187421 */ /* 0x000fe20000000000 */
[----:B------:R-:W-:Y:S01]  /*5260*/  FFMA.FTZ R22, R19, R27, -0.16845393180847167969 ;  /* 0xbe2c7f3013167423 */ /* 0x000fe2000001001b */
[----:B------:R-:W-:Y:S01]  /*5270*/  BAR.SYNC.DEFER_BLOCKING 0x0 ;  /* 0x0000000000007b1d */ /* 0x000fe20000010000 */
[----:B------:R-:W-:Y:S02]  /*5280*/  F2FP.SATFINITE.E4M3.F32.PACK_AB_MERGE_C R69, R69, R72, RZ ;  /* 0x000000484545723e */ /* 0x000fe400048070ff */
[----:B------:R-:W-:Y:S01]  /*5290*/  FFMA.FTZ R22, R19, R22, 0.1716887056827545166 ;  /* 0x3e2fcf2a13167423 */ /* 0x000fe20000010016 */
[----:B------:R-:W-:-:S02]  /*52a0*/  F2FP.SATFINITE.E4M3.F32.PACK_AB_MERGE_C R70, R135, R70, RZ ;  /* 0x000000468746723e */ /* 0x000fc400048070ff */
[----:B------:R-:W-:Y:S01]  /*52b0*/  F2FP.SATFINITE.E4M3.F32.PACK_AB_MERGE_C R37, R37, R40, RZ ;  /* 0x000000282525723e */ /* 0x000fe200048070ff */
[----:B------:R-:W-:Y:S01]  /*52c0*/  FFMA.FTZ R22, R19, R22, -0.17900948226451873779 ;  /* 0xbe374e4313167423 */ /* 0x000fe20000010016 */
[----:B------:R-:W-:Y:S02]  /*52d0*/  F2FP.SATFINITE.E4M3.F32.PACK_AB_MERGE_C R38, R97, R38, RZ ;  /* 0x000000266126723e */ /* 0x000fe400048070ff */
[----:B------:R-:W-:Y:S01]  /*52e0*/  F2FP.SATFINITE.E4M3.F32.PACK_AB_MERGE_C R64, R77, R64, RZ ;  /* 0x000000404d40723e */ /* 0x000fe200048070ff */
[----:B------:R-:W-:Y:S01]  /*52f0*/  FFMA.FTZ R22, R19, R22, 0.20512372255325317383 ;  /* 0x3e520bf413167423 */ /* 0x000fe20000010016 */
[-C--:B-1----:R-:W-:Y:S01]  /*5300*/  FFMA.FTZ R12, R23, R27.reuse, -0.16845393180847167969 ;  /* 0xbe2c7f30170c7423 */ /* 0x082fe2000001001b */
[C---:B------:R-:W-:Y:S01]  /*5310*/  FFMA.FTZ R13, R24.reuse, R27, -0.16845393180847167969 ;  /* 0xbe2c7f30180d7423 */ /* 0x040fe2000001001b */
[----:B------:R-:W-:Y:S01]  /*5320*/  F2FP.SATFINITE.E4M3.F32.PACK_AB_MERGE_C R62, R79, R62, RZ ;  /* 0x0000003e4f3e723e */ /* 0x000fe200048070ff */
[----:B------:R-:W-:Y:S01]  /*5330*/  FFMA.FTZ R22, R19, R22, -0.24046532809734344482 ;  /* 0xbe763c8b13167423 */ /* 0x000fe20000010016 */
[----:B------:R-:W-:Y:S01]  /*5340*/  FFMA.FTZ R12, R23, R12, 0.1716887056827545166 ;  /* 0x3e2fcf2a170c7423 */ /* 0x000fe2000001000c */
[C---:B------:R-:W-:Y:S01]  /*5350*/  FFMA.FTZ R13, R24.reuse, R13, 0.1716887056827545166 ;  /* 0x3e2fcf2a180d7423 */ /* 0x040fe2000001000d */
[----:B------:R-:W-:Y:S01]  /*5360*/  F2FP.SATFINITE.E4M3.F32.PACK_AB_MERGE_C R76, R65, R76, R69 ;  /* 0x0000004c414c723e */ /* 0x000fe20004807045 */
[----:B------:R-:W-:Y:S01]  /*5370*/  FFMA.FTZ R22, R19, R22, 0.28857114911079406738 ;  /* 0x3e93bf9913167423 */ /* 0x000fe20000010016 */
[----:B------:R-:W-:Y:S01]  /*5380*/  FFMA.FTZ R12, R23, R12, -0.17900948226451873779 ;  /* 0xbe374e43170c7423 */ /* 0x000fe2000001000c */
[C---:B------:R-:W-:Y:S01]  /*5390*/  FFMA.FTZ R13, R24.reuse, R13, -0.17900948226451873779 ;  /* 0xbe374e43180d7423 */ /* 0x040fe2000001000d */
[----:B------:R-:W-:Y:S01]  /*53a0*/  F2FP.SATFINITE.E4M3.F32.PACK_AB_MERGE_C R77, R139, R74, R70 ;  /* 0x0000004a8b4d723e */ /* 0x000fe20004807046 */
[----:B------:R-:W-:Y:S01]  /*53b0*/  FFMA.FTZ R22, R19, R22, -0.36067417263984680176 ;  /* 0xbeb8aa4913167423 */ /* 0x000fe20000010016 */
[----:B------:R-:W1:Y:S01]  /*53c0*/  LDS.128 R172, [R118] ;  /* 0x0000000076ac7984 */ /* 0x000e620000000c00 */
[----:B------:R-:W-:Y:S01]  /*53d0*/  FFMA.FTZ R12, R23, R12, 0.20512372255325317383 ;  /* 0x3e520bf4170c7423 */ /* 0x000fe2000001000c */
[C---:B------:R-:W-:Y:S01]  /*53e0*/  FFMA.FTZ R13, R24.reuse, R13, 0.20512372255325317383 ;  /* 0x3e520bf4180d7423 */ /* 0x040fe2000001000d */
[----:B------:R-:W-:Y:S01]  /*53f0*/  F2FP.SATFINITE.E4M3.F32.PACK_AB_MERGE_C R78, R33, R44, R37 ;  /* 0x0000002c214e723e */ /* 0x000fe20004807025 */
[----:B------:R-:W-:Y:S01]  /*5400*/  FFMA.FTZ R22, R19, R22, 0.48089820146560668945 ;  /* 0x3ef6384a13167423 */ /* 0x000fe20000010016 */
[----:B------:R-:W-:Y:S01]  /*5410*/  FFMA.FTZ R12, R23, R12, -0.24046532809734344482 ;  /* 0xbe763c8b170c7423 */ /* 0x000fe2000001000c */
[C---:B------:R-:W-:Y:S01]  /*5420*/  FFMA.FTZ R13, R24.reuse, R13, -0.24046532809734344482 ;  /* 0xbe763c8b180d7423 */ /* 0x040fe2000001000d */
[----:B------:R-:W-:Y:S01]  /*5430*/  F2FP.SATFINITE.E4M3.F32.PACK_AB_MERGE_C R79, R103, R42, R38 ;  /* 0x0000002a674f723e */ /* 0x000fe20004807026 */
[----:B------:R-:W-:Y:S01]  /*5440*/  BAR.SYNC.DEFER_BLOCKING 0x0 ;  /* 0x0000000000007b1d */ /* 0x000fe20000010000 */
[----:B------:R-:W-:Y:S01]  /*5450*/  FFMA.FTZ R12, R23, R12, 0.28857114911079406738 ;  /* 0x3e93bf99170c7423 */ /* 0x000fe2000001000c */
[----:B------:R-:W-:Y:S01]  /*5460*/  FFMA.FTZ R13, R24, R13, 0.28857114911079406738 ;  /* 0x3e93bf99180d7423 */ /* 0x000fe2000001000d */
[----:B------:R-:W-:Y:S01]  /*5470*/  FFMA.FTZ R22, R19, R22, -0.72134751081466674805 ;  /* 0xbf38aa3b13167423 */ /* 0x000fe20000010016 */
[----:B------:R-:W-:Y:S01]  /*5480*/  ISETP.GE.U32.AND P0, PT, R16, 0x7f800000, PT ;  /* 0x7f8000001000780c */ /* 0x000fe20003f06070 */
[----:B------:R-:W-:Y:S01]  /*5490*/  FFMA.FTZ R12, R23, R12, -0.36067417263984680176 ;  /* 0xbeb8aa49170c7423 */ /* 0x000fe2000001000c */
[C---:B------:R-:W-:Y:S01]  /*54a0*/  FFMA.FTZ R13, R24.reuse, R13, -0.36067417263984680176 ;  /* 0xbeb8aa49180d7423 */ /* 0x040fe2000001000d */
[----:B------:R-:W-:Y:S01]  /*54b0*/  ISETP.GE.U32.AND P1, PT, R17, 0x7f800000, PT ;  /* 0x7f8000001100780c */ /* 0x000fe20003f26070 */
[----:B------:R-:W-:Y:S01]  /*54c0*/  FMUL R22, R19, R22 ;  /* 0x0000001613167220 */ /* 0x000fe20000400000 */
[----:B------:R-:W-:Y:S01]  /*54d0*/  FFMA.FTZ R12, R23, R12, 0.48089820146560668945 ;  /* 0x3ef6384a170c7423 */ /* 0x000fe2000001000c */
[----:B------:R-:W-:Y:S01]  /*54e0*/  FFMA.FTZ R13, R24, R13, 0.48089820146560668945 ;  /* 0x3ef6384a180d7423 */ /* 0x000fe2000001000d */
[----:B------:R-:W-:Y:S01]  /*54f0*/  FSETP.NEU.AND P3, PT, R16, RZ, PT ;  /* 0x000000ff1000720b */ /* 0x000fe20003f6d000 */
[----:B------:R-:W-:Y:S01]  /*5500*/  FMUL R22, R19, R22 ;  /* 0x0000001613167220 */ /* 0x000fe20000400000 */
[----:B------:R-:W-:Y:S01]  /*5510*/  FFMA.FTZ R12, R23, R12, -0.72134751081466674805 ;  /* 0xbf38aa3b170c7423 */ /* 0x000fe2000001000c */
[C---:B------:R-:W-:Y:S01]  /*5520*/  FFMA.FTZ R13, R24.reuse, R13, -0.72134751081466674805 ;  /* 0xbf38aa3b180d7423 */ /* 0x040fe2000001000d */
[----:B------:R-:W-:Y:S01]  /*5530*/  FSETP.NEU.AND P2, PT, R17, RZ, PT ;  /* 0x000000ff1100720b */ /* 0x000fe20003f4d000 */
[----:B------:R-:W-:Y:S01]  /*5540*/  FFMA.FTZ R19, R19, 1.4426950216293334961, R22 ;  /* 0x3fb8aa3b13137823 */ /* 0x000fe20000010016 */
[C---:B------:R-:W-:Y:S01]  /*5550*/  FMUL R12, R23.reuse, R12 ;  /* 0x0000000c170c7220 */ /* 0x040fe20000400000 */
[----:B------:R-:W-:Y:S01]  /*5560*/  FMUL R13, R24, R13 ;  /* 0x0000000d180d7220 */ /* 0x000fe20000400000 */
[----:B------:R-:W-:Y:S01]  /*5570*/  FFMA.FTZ R15, R26, R27, -0.16845393180847167969 ;  /* 0xbe2c7f301a0f7423 */ /* 0x000fe2000001001b */
[----:B------:R-:W-:Y:S01]  /*5580*/  FADD R3, R18, R19 ;  /* 0x0000001312037221 */ /* 0x000fe20000000000 */
[C---:B------:R-:W-:Y:S01]  /*5590*/  FMUL R12, R23.reuse, R12 ;  /* 0x0000000c170c7220 */ /* 0x040fe20000400000 */
[----:B------:R-:W-:Y:S01]  /*55a0*/  FMUL R13, R24, R13 ;  /* 0x0000000d180d7220 */ /* 0x000fe20000400000 */
[----:B------:R-:W-:Y:S01]  /*55b0*/  FFMA.FTZ R15, R26, R15, 0.1716887056827545166 ;  /* 0x3e2fcf2a1a0f7423 */ /* 0x000fe2000001000f */
[----:B------:R-:W-:Y:S01]  /*55c0*/  STSM.16.M88.4 [R9], R76 ;  /* 0x0000004c09007844 */ /* 0x000fe20000000200 */
[----:B------:R-:W-:Y:S01]  /*55d0*/  FFMA.FTZ R23, R23, 1.4426950216293334961, R12 ;  /* 0x3fb8aa3b17177823 */ /* 0x000fe2000001000c */
[----:B------:R-:W-:Y:S01]  /*55e0*/  FFMA.FTZ R24, R24, 1.4426950216293334961, R13 ;  /* 0x3fb8aa3b18187823 */ /* 0x000fe2000001000d */
[----:B------:R-:W-:-:S02]  /*55f0*/  @P0 IMAD.MOV.U32 R13, RZ, RZ, 0x7f800000 ;  /* 0x7f800000ff0d0424 */ /* 0x000fc400078e00ff */
[----:B------:R-:W-:Y:S01]  /*5600*/  FFMA.FTZ R15, R26, R15, -0.17900948226451873779 ;  /* 0xbe374e431a0f7423 */ /* 0x000fe2000001000f */
[----:B------:R-:W-:Y:S02]  /*5610*/  @P1 IMAD.MOV.U32 R12, RZ, RZ, 0x7f800000 ;  /* 0x7f800000ff0c1424 */ /* 0x000fe400078e00ff */
[----:B------:R-:W-:Y:S01]  /*5620*/  FADD R114, R114, R23 ;  /* 0x0000001772727221 */ /* 0x000fe20000000000 */
[----:B------:R-:W-:Y:S01]  /*5630*/  @P0 FFMA.FTZ R3, R16, R13, +INF ;  /* 0x7f80000010030423 */ /* 0x000fe2000001000d */
[C---:B------:R-:W-:Y:S01]  /*5640*/  FFMA.FTZ R15, R26.reuse, R15, 0.20512372255325317383 ;  /* 0x3e520bf41a0f7423 */ /* 0x040fe2000001000f */
[----:B------:R-:W-:Y:S01]  /*5650*/  @P1 FFMA.FTZ R114, R17, R12, +INF ;  /* 0x7f80000011721423 */ /* 0x000fe2000001000c */
[----:B------:R-:W-:Y:S01]  /*5660*/  BAR.SYNC.DEFER_BLOCKING 0x0 ;  /* 0x0000000000007b1d */ /* 0x000fe20000010000 */
[----:B------:R-:W-:Y:S01]  /*5670*/  F2FP.SATFINITE.E4M3.F32.PACK_AB_MERGE_C R32, R47, R32, RZ ;  /* 0x000000202f20723e */ /* 0x000fe200048070ff */
[C---:B------:R-:W-:Y:S01]  /*5680*/  FFMA.FTZ R15, R26.reuse, R15, -0.24046532809734344482 ;  /* 0xbe763c8b1a0f7423 */ /* 0x040fe2000001000f */
[----:B------:R-:W-:Y:S01]  /*5690*/  F2FP.SATFINITE.E4M3.F32.PACK_AB_MERGE_C R65, R75, R66, R62 ;  /* 0x000000424b41723e */ /* 0x000fe2000480703e */
[----:B------:R-:W-:Y:S01]  /*56a0*/  FADD R115, R115, R24 ;  /* 0x0000001873737221 */ /* 0x000fe20000000000 */
[----:B------:R-:W-:Y:S01]  /*56b0*/  F2FP.SATFINITE.E4M3.F32.PACK_AB_MERGE_C R64, R73, R68, R64 ;  /* 0x000000444940723e */ /* 0x000fe20004807040 */
[C---:B------:R-:W-:Y:S01]  /*56c0*/  FFMA.FTZ R15, R26.reuse, R15, 0.28857114911079406738 ;  /* 0x3e93bf991a0f7423 */ /* 0x040fe2000001000f */
[----:B------:R-:W-:Y:S01]  /*56d0*/  F2FP.SATFINITE.E4M3.F32.PACK_AB_MERGE_C R66, R41, R36, R45 ;  /* 0x000000242942723e */ /* 0x000fe2000480702d */
[----:B0-----:R-:W-:Y:S01]  /*56e0*/  IMAD R23, R89, 0x6, RZ ;  /* 0x0000000659177824 */ /* 0x001fe200078e02ff */
[----:B------:R-:W-:Y:S01]  /*56f0*/  F2FP.SATFINITE.E4M3.F32.PACK_AB_MERGE_C R67, R43, R34, R32 ;  /* 0x000000222b43723e */ /* 0x000fe20004807020 */
[----:B------:R-:W-:Y:S01]  /*5700*/  FFMA.FTZ R15, R26, R15, -0.36067417263984680176 ;  /* 0xbeb8aa491a0f7423 */ /* 0x000fe2000001000f */
[----:B------:R-:W-:Y:S01]  /*5710*/  ISETP.GE.U32.AND P5, PT, R10, 0x7f800000, PT ;  /* 0x7f8000000a00780c */ /* 0x000fe20003fa6070 */
[----:B------:R-:W-:Y:S01]  /*5720*/  IMAD.SHL.U32 R27, R89, 0x8, RZ ;  /* 0x00000008591b7824 */ /* 0x000fe200078e00ff */
[----:B------:R-:W-:Y:S01]  /*5730*/  ISETP.GE.U32.AND P4, PT, R11, 0x7f800000, PT ;  /* 0x7f8000000b00780c */ /* 0x000fe20003f86070 */
[----:B------:R-:W-:Y:S01]  /*5740*/  FFMA.FTZ R15, R26, R15, 0.48089820146560668945 ;  /* 0x3ef6384a1a0f7423 */ /* 0x000fe2000001000f */
[----:B------:R-:W-:Y:S01]  /*5750*/  F2FP.SATFINITE.E4M3.F32.PACK_AB_MERGE_C R55, R20, R21, R55 ;  /* 0x000000151437723e */ /* 0x000fe20004807037 */
[----:B------:R-:W-:Y:S01]  /*5760*/  IMAD R29, R89, 0x9, RZ ;  /* 0x00000009591d7824 */ /* 0x000fe200078e02ff */
[----:B------:R-:W0:Y:S01]  /*5770*/  LDC.64 R20, c[0x0][0x228] ;  /* 0x00008a00ff147b82 */ /* 0x000e220000000a00 */
[C---:B------:R-:W-:Y:S01]  /*5780*/  FFMA.FTZ R15, R26.reuse, R15, -0.72134751081466674805 ;  /* 0xbf38aa3b1a0f7423 */ /* 0x040fe2000001000f */
[----:B------:R-:W-:Y:S01]  /*5790*/  F2FP.SATFINITE.E4M3.F32.PACK_AB_MERGE_C R54, R87, R54, RZ ;  /* 0x000000365736723e */ /* 0x000fe200048070ff */
[----:B------:R-:W-:Y:S01]  /*57a0*/  IMAD R31, R89, 0xa, RZ ;  /* 0x0000000a591f7824 */ /* 0x000fe200078e02ff */
[----:B------:R-:W-:Y:S01]  /*57b0*/  FSETP.NEU.AND P0, PT, R11, RZ, PT ;  /* 0x000000ff0b00720b */ /* 0x000fe20003f0d000 */
[----:B------:R-:W-:Y:S01]  /*57c0*/  FMUL R15, R26, R15 ;  /* 0x0000000f1a0f7220 */ /* 0x000fe20000400000 */
[----:B------:R-:W-:Y:S01]  /*57d0*/  F2FP.SATFINITE.E4M3.F32.PACK_AB_MERGE_C R56, R85, R56, RZ ;  /* 0x000000385538723e */ /* 0x000fe200048070ff */
[----:B------:R-:W2:Y:S01]  /*57e0*/  LDS.128 R16, [R118] ;  /* 0x0000000076107984 */ /* 0x000ea20000000c00 */
[----:B------:R-:W-:-:S02]  /*57f0*/  @P5 IMAD.MOV.U32 R13, RZ, RZ, 0x7f800000 ;  /* 0x7f800000ff0d5424 */ /* 0x000fc400078e00ff */
[----:B------:R-:W-:Y:S01]  /*5800*/  FMUL R15, R26, R15 ;  /* 0x0000000f1a0f7220 */ /* 0x000fe20000400000 */
[----:B------:R-:W-:Y:S01]  /*5810*/  @P4 IMAD.MOV.U32 R12, RZ, RZ, 0x7f800000 ;  /* 0x7f800000ff0c4424 */ /* 0x000fe200078e00ff */
[----:B------:R-:W-:Y:S01]  /*5820*/  BAR.SYNC.DEFER_BLOCKING 0x0 ;  /* 0x0000000000007b1d */ /* 0x000fe20000010000 */
[----:B------:R-:W-:Y:S01]  /*5830*/  @P5 FFMA.FTZ R115, R10, R13, +INF ;  /* 0x7f8000000a735423 */ /* 0x000fe2000001000d */
[----:B------:R-:W-:Y:S01]  /*5840*/  FFMA.FTZ R26, R26, 1.4426950216293334961, R15 ;  /* 0x3fb8aa3b1a1a7823 */ /* 0x000fe2000001000f */
[----:B------:R-:W-:Y:S01]  /*5850*/  F2FP.SATFINITE.E4M3.F32.PACK_AB_MERGE_C R28, R53, R28, RZ ;  /* 0x0000001c351c723e */ /* 0x000fe200048070ff */
[----:B------:R-:W-:Y:S01]  /*5860*/  IMAD R33, R89, 0xb, RZ ;  /* 0x0000000b59217824 */ /* 0x000fe200078e02ff */
[----:B------:R-:W-:Y:S01]  /*5870*/  F2FP.SATFINITE.E4M3.F32.PACK_AB_MERGE_C R53, R83, R58, R54 ;  /* 0x0000003a5335723e */ /* 0x000fe20004807036 */
[----:B------:R-:W-:Y:S01]  /*5880*/  FADD R119, R25, R26 ;  /* 0x0000001a19777221 */ /* 0x000fe20000000000 */
[----:B------:R-:W-:Y:S01]  /*5890*/  @P4 FFMA.FTZ R119, R11, R12, +INF ;  /* 0x7f8000000b774423 */ /* 0x000fe2000001000c */
[----:B------:R-:W-:Y:S01]  /*58a0*/  IMAD R11, R2, UR5, RZ ;  /* 0x00000005020b7c24 */ /* 0x000fe2000f8e02ff */
[----:B------:R-:W-:Y:S01]  /*58b0*/  USHF.R.S32.HI UR5, URZ, 0x1f, UR4 ;  /* 0x0000001f3f057899 */ /* 0x000fe20008011404 */
[----:B------:R-:W-:Y:S01]  /*58c0*/  FSETP.NEU.AND P1, PT, R10, RZ, PT ;  /* 0x000000ff0a00720b */ /* 0x000fe20003f2d000 */
[----:B------:R-:W-:Y:S01]  /*58d0*/  IMAD R25, R89, 0x7, RZ ;  /* 0x0000000759197824 */ /* 0x000fe200078e02ff */
[----:B------:R-:W-:Y:S01]  /*58e0*/  F2FP.SATFINITE.E4M3.F32.PACK_AB_MERGE_C R52, R81, R60, R56 ;  /* 0x0000003c5134723e */ /* 0x000fe20004807038 */
[----:B------:R-:W-:Y:S01]  /*58f0*/  IMAD R35, R89, 0xc, RZ ;  /* 0x0000000c59237824 */ /* 0x000fe200078e02ff */
[----:B------:R-:W-:Y:S01]  /*5900*/  F2FP.SATFINITE.E4M3.F32.PACK_AB_MERGE_C R54, R49, R30, R28 ;  /* 0x0000001e3136723e */ /* 0x000fe2000480701c */
[----:B------:R-:W-:Y:S01]  /*5910*/  IMAD R37, R89, 0xd, RZ ;  /* 0x0000000d59257824 */ /* 0x000fe200078e02ff */
[----:B0-----:R-:W-:Y:S01]  /*5920*/  IADD3 R10, P4, P5, R11, UR4, R20 ;  /* 0x000000040b0a7c10 */ /* 0x001fe2000fd9e014 */
[C---:B------:R-:W-:Y:S01]  /*5930*/  IMAD R39, R89.reuse, 0xe, RZ ;  /* 0x0000000e59277824 */ /* 0x040fe200078e02ff */
[C---:B-1----:R-:W-:Y:S01]  /*5940*/  PRMT R179, R172.reuse, 0x7770, RZ ;  /* 0x00007770acb37816 */ /* 0x042fe200000000ff */
[----:B------:R-:W-:Y:S01]  /*5950*/  IMAD R41, R89, 0xf, RZ ;  /* 0x0000000f59297824 */ /* 0x000fe200078e02ff */
[----:B------:R-:W-:Y:S01]  /*5960*/  PRMT R165, R173, 0x7773, RZ ;  /* 0x00007773ada57816 */ /* 0x000fe200000000ff */
[----:B------:R-:W-:Y:S01]  /*5970*/  IMAD.SHL.U32 R43, R89, 0x10, RZ ;  /* 0x00000010592b7824 */ /* 0x000fe200078e00ff */
[----:B------:R-:W-:Y:S01]  /*5980*/  PRMT R167, R173, 0x7772, RZ ;  /* 0x00007772ada77816 */ /* 0x000fe200000000ff */
[C---:B------:R-:W-:Y:S01]  /*5990*/  IMAD R45, R89.reuse, 0x11, RZ ;  /* 0x00000011592d7824 */ /* 0x040fe200078e02ff */
[----:B------:R0:W-:Y:S01]  /*59a0*/  STSM.16.M88.4 [R9], R64 ;  /* 0x0000004009007844 */ /* 0x0001e20000000200 */
[----:B------:R-:W-:Y:S01]  /*59b0*/  IMAD R47, R89, 0x12, RZ ;  /* 0x00000012592f7824 */ /* 0x000fe200078e02ff */
[----:B------:R-:W-:Y:S01]  /*59c0*/  PRMT R163, R173, 0x7771, RZ ;  /* 0x00007771ada37816 */ /* 0x000fe200000000ff */
[C---:B------:R-:W-:Y:S01]  /*59d0*/  IMAD R49, R89.reuse, 0x13, RZ ;  /* 0x0000001359317824 */ /* 0x040fe200078e02ff */
[----:B------:R-:W-:Y:S01]  /*59e0*/  BAR.SYNC.DEFER_BLOCKING 0x0 ;  /* 0x0000000000007b1d */ /* 0x000fe20000010000 */
[C---:B------:R-:W-:Y:S01]  /*59f0*/  IMAD R51, R89.reuse, 0x14, RZ ;  /* 0x0000001459337824 */ /* 0x040fe200078e02ff */
[----:B------:R-:W-:Y:S01]  /*5a00*/  PRMT R171, R172, 0x7771, RZ ;  /* 0x00007771acab7816 */ /* 0x000fe200000000ff */
[----:B------:R-:W-:Y:S01]  /*5a10*/  IMAD R57, R89, 0x17, RZ ;  /* 0x0000001759397824 */ /* 0x000fe200078e02ff */
[----:B------:R-:W-:Y:S01]  /*5a20*/  PRMT R173, R173, 0x7770, RZ ;  /* 0x00007770adad7816 */ /* 0x000fe200000000ff */
[C---:B------:R-:W-:Y:S01]  /*5a30*/  IMAD R59, R89.reuse, 0x18, RZ ;  /* 0x00000018593b7824 */ /* 0x040fe200078e02ff */
[----:B------:R-:W-:Y:S01]  /*5a40*/  PRMT R169, R174, 0x7770, RZ ;  /* 0x00007770aea97816 */ /* 0x000fe200000000ff */
[C---:B------:R-:W-:Y:S01]  /*5a50*/  IMAD R61, R89.reuse, 0x19, RZ ;  /* 0x00000019593d7824 */ /* 0x040fe200078e02ff */
[C---:B--2---:R-:W-:Y:S01]  /*5a60*/  PRMT R217, R16.reuse, 0x7773, RZ ;  /* 0x0000777310d97816 */ /* 0x044fe200000000ff */
[C---:B------:R-:W-:Y:S01]  /*5a70*/  IMAD R63, R89.reuse, 0x1a, RZ ;  /* 0x0000001a593f7824 */ /* 0x040fe200078e02ff */
[C---:B------:R-:W-:Y:S01]  /*5a80*/  PRMT R219, R16.reuse, 0x7772, RZ ;  /* 0x0000777210db7816 */ /* 0x040fe200000000ff */
[C---:B------:R-:W-:Y:S01]  /*5a90*/  IMAD R69, R89.reuse, 0x1d, RZ ;  /* 0x0000001d59457824 */ /* 0x040fe200078e02ff */
[C---:B------:R-:W-:Y:S01]  /*5aa0*/  PRMT R223, R16.reuse, 0x7771, RZ ;  /* 0x0000777110df7816 */ /* 0x040fe200000000ff */
[C---:B0-----:R-:W-:Y:S01]  /*5ab0*/  IMAD R65, R89.reuse, 0x1b, RZ ;  /* 0x0000001b59417824 */ /* 0x041fe200078e02ff */
[----:B------:R-:W-:Y:S01]  /*5ac0*/  PRMT R233, R16, 0x7770, RZ ;  /* 0x0000777010e97816 */ /* 0x000fe200000000ff */
[----:B------:R-:W-:Y:S01]  /*5ad0*/  IMAD R67, R89, 0x1c, RZ ;  /* 0x0000001c59437824 */ /* 0x000fe200078e02ff */
[----:B------:R-:W-:Y:S01]  /*5ae0*/  PRMT R201, R17, 0x7773, RZ ;  /* 0x0000777311c97816 */ /* 0x000fe200000000ff */
[----:B------:R-:W-:Y:S01]  /*5af0*/  IMAD R71, R89, 0x1e, RZ ;  /* 0x0000001e59477824 */ /* 0x000fe200078e02ff */
[----:B------:R-:W-:Y:S01]  /*5b00*/  PRMT R203, R17, 0x7772, RZ ;  /* 0x0000777211cb7816 */ /* 0x000fe200000000ff */
[----:B------:R-:W-:Y:S01]  /*5b10*/  IMAD R73, R89, 0x1f, RZ ;  /* 0x0000001f59497824 */ /* 0x000fe200078e02ff */
[----:B------:R-:W-:Y:S01]  /*5b20*/  PRMT R207, R17, 0x7771, RZ ;  /* 0x0000777111cf7816 */ /* 0x000fe200000000ff */
[----:B------:R-:W-:Y:S01]  /*5b30*/  IMAD.SHL.U32 R75, R89, 0x20, RZ ;  /* 0x00000020594b7824 */ /* 0x000fe200078e00ff */
[----:B------:R-:W-:Y:S01]  /*5b40*/  PRMT R221, R17, 0x7770, RZ ;  /* 0x0000777011dd7816 */ /* 0x000fe200000000ff */
[C---:B------:R-:W-:Y:S01]  /*5b50*/  IMAD R17, R89.reuse, 0x3, RZ ;  /* 0x0000000359117824 */ /* 0x040fe200078e02ff */
[----:B------:R-:W0:Y:S01]  /*5b60*/  LDS.128 R12, [R118] ;  /* 0x00000000760c7984 */ /* 0x000e220000000c00 */
[----:B------:R-:W-:Y:S01]  /*5b70*/  SHF.R.S32.HI R16, RZ, 0x1f, R11 ;  /* 0x0000001fff107819 */ /* 0x000fe2000001140b */
[----:B------:R-:W-:Y:S01]  /*5b80*/  IMAD R77, R89, 0x21, RZ ;  /* 0x00000021594d7824 */ /* 0x000fe200078e02ff */
[----:B------:R-:W-:Y:S01]  /*5b90*/  PRMT R143, R19, 0x7772, RZ ;  /* 0x00007772138f7816 */ /* 0x000fe200000000ff */
[----:B------:R-:W-:Y:S01]  /*5ba0*/  BAR.SYNC.DEFER_BLOCKING 0x0 ;  /* 0x0000000000007b1d */ /* 0x000fe20000010000 */
[----:B------:R-:W-:Y:S01]  /*5bb0*/  IADD3.X R11, R16, UR5, R21, P4, P5 ;  /* 0x00000005100b7c10 */ /* 0x000fe2000a7ea415 */
[----:B------:R-:W-:Y:S01]  /*5bc0*/  IMAD R21, R89, 0x5, RZ ;  /* 0x0000000559157824 */ /* 0x000fe200078e02ff */
[----:B------:R-:W-:Y:S01]  /*5bd0*/  PRMT R181, R19, 0x7771, RZ ;  /* 0x0000777113b57816 */ /* 0x000fe200000000ff */
[----:B------:R-:W-:Y:S01]  /*5be0*/  IMAD R79, R89, 0x22, RZ ;  /* 0x00000022594f7824 */ /* 0x000fe200078e02ff */
[----:B------:R-:W-:Y:S01]  /*5bf0*/  PRMT R189, R19, 0x7770, RZ ;  /* 0x0000777013bd7816 */ /* 0x000fe200000000ff */
[----:B------:R-:W-:Y:S01]  /*5c00*/  IMAD R81, R89, 0x23, RZ ;  /* 0x0000002359517824 */ /* 0x000fe200078e02ff */
[-C--:B------:R-:W-:Y:S01]  /*5c10*/  IADD3 R88, P6, R17, R10.reuse, RZ ;  /* 0x0000000a11587210 */ /* 0x080fe20007fde0ff */
[C---:B------:R-:W-:Y:S01]  /*5c20*/  IMAD R83, R89.reuse, 0x24, RZ ;  /* 0x0000002459537824 */ /* 0x040fe200078e02ff */
[C---:B------:R-:W-:Y:S01]  /*5c30*/  PRMT R153, R18.reuse, 0x7773, RZ ;  /* 0x0000777312997816 */ /* 0x040fe200000000ff */
[C---:B------:R-:W-:Y:S01]  /*5c40*/  IMAD R85, R89.reuse, 0x25, RZ ;  /* 0x0000002559557824 */ /* 0x040fe200078e02ff */
[C---:B------:R-:W-:Y:S01]  /*5c50*/  PRMT R151, R18.reuse, 0x7772, RZ ;  /* 0x0000777212977816 */ /* 0x040fe200000000ff */
[C---:B------:R-:W-:Y:S01]  /*5c60*/  IMAD R87, R89.reuse, 0x26, RZ ;  /* 0x0000002659577824 */ /* 0x040fe200078e02ff */
[C---:B------:R-:W-:Y:S01]  /*5c70*/  PRMT R191, R18.reuse, 0x7771, RZ ;  /* 0x0000777112bf7816 */ /* 0x040fe200000000ff */
[C---:B------:R-:W-:Y:S01]  /*5c80*/  IMAD R237, R89.reuse, 0x27, RZ ;  /* 0x0000002759ed7824 */ /* 0x040fe200078e02ff */
[----:B------:R-:W-:Y:S01]  /*5c90*/  PRMT R205, R18, 0x7770, RZ ;  /* 0x0000777012cd7816 */ /* 0x000fe200000000ff */
[C---:B------:R-:W-:Y:S01]  /*5ca0*/  IMAD R239, R89.reuse, 0x28, RZ ;  /* 0x0000002859ef7824 */ /* 0x040fe200078e02ff */
[----:B------:R-:W-:Y:S01]  /*5cb0*/  PRMT R161, R174, 0x7771, RZ ;  /* 0x00007771aea17816 */ /* 0x000fe200000000ff */
[----:B------:R-:W-:Y:S01]  /*5cc0*/  IMAD R241, R89, 0x29, RZ ;  /* 0x0000002959f17824 */ /* 0x000fe200078e02ff */
[----:B------:R-:W-:Y:S01]  /*5cd0*/  PRMT R159, R175, 0x7770, RZ ;  /* 0x00007770af9f7816 */ /* 0x000fe200000000ff */
[----:B------:R-:W-:Y:S01]  /*5ce0*/  IMAD R243, R89, 0x2a, RZ ;  /* 0x0000002a59f37824 */ /* 0x000fe200078e02ff */
[----:B------:R-:W-:Y:S01]  /*5cf0*/  PRMT R149, R175, 0x7771, RZ ;  /* 0x00007771af957816 */ /* 0x000fe200000000ff */
[----:B------:R-:W-:Y:S01]  /*5d00*/  IMAD R245, R89, 0x2b, RZ ;  /* 0x0000002b59f57824 */ /* 0x000fe200078e02ff */
[----:B------:R-:W-:Y:S01]  /*5d10*/  PRMT R145, R175, 0x7773, RZ ;  /* 0x00007773af917816 */ /* 0x000fe200000000ff */
[----:B------:R1:W-:Y:S01]  /*5d20*/  STSM.16.M88.4 [R9], R52 ;  /* 0x0000003409007844 */ /* 0x0003e20000000200 */
[----:B------:R-:W-:Y:S01]  /*5d30*/  IMAD R247, R89, 0x2c, RZ ;  /* 0x0000002c59f77824 */ /* 0x000fe200078e02ff */
[----:B------:R-:W-:Y:S01]  /*5d40*/  PRMT R147, R175, 0x7772, RZ ;  /* 0x00007772af937816 */ /* 0x000fe200000000ff */
[C---:B------:R-:W-:Y:S01]  /*5d50*/  IMAD R249, R89.reuse, 0x2d, RZ ;  /* 0x0000002d59f97824 */ /* 0x040fe200078e02ff */
[----:B------:R-:W-:Y:S01]  /*5d60*/  BAR.SYNC.DEFER_BLOCKING 0x0 ;  /* 0x0000000000007b1d */ /* 0x000fe20000010000 */
[C---:B------:R-:W-:Y:S01]  /*5d70*/  IMAD R251, R89.reuse, 0x2e, RZ ;  /* 0x0000002e59fb7824 */ /* 0x040fe200078e02ff */
[C---:B------:R-:W-:Y:S01]  /*5d80*/  PRMT R177, R172.reuse, 0x7772, RZ ;  /* 0x00007772acb17816 */ /* 0x040fe200000000ff */
[C---:B------:R-:W-:Y:S01]  /*5d90*/  IMAD R60, R89.reuse, 0x2f, RZ ;  /* 0x0000002f593c7824 */ /* 0x040fe200078e02ff */
[----:B------:R-:W-:Y:S01]  /*5da0*/  PRMT R175, R172, 0x7773, RZ ;  /* 0x00007773acaf7816 */ /* 0x000fe200000000ff */
[C---:B------:R-:W-:Y:S01]  /*5db0*/  IMAD R62, R89.reuse, 0x30, RZ ;  /* 0x00000030593e7824 */ /* 0x040fe200078e02ff */
[----:B------:R-:W-:Y:S01]  /*5dc0*/  PRMT R157, R174, 0x7772, RZ ;  /* 0x00007772ae9d7816 */ /* 0x000fe200000000ff */
[----:B------:R-:W-:Y:S01]  /*5dd0*/  IMAD R64, R89, 0x31, RZ ;  /* 0x0000003159407824 */ /* 0x000fe200078e02ff */
[----:B0-----:R-:W-:Y:S01]  /*5de0*/  PRMT R183, R15, 0x7773, RZ ;  /* 0x000077730fb77816 */ /* 0x001fe200000000ff */
[----:B------:R-:W-:Y:S01]  /*5df0*/  IMAD R66, R89, 0x32, RZ ;  /* 0x0000003259427824 */ /* 0x000fe200078e02ff */
[----:B------:R-:W-:Y:S01]  /*5e00*/  PRMT R185, R15, 0x7772, RZ ;  /* 0x000077720fb97816 */ /* 0x000fe200000000ff */
[----:B------:R-:W-:Y:S01]  /*5e10*/  IMAD R68, R89, 0x33, RZ ;  /* 0x0000003359447824 */ /* 0x000fe200078e02ff */
[----:B------:R-:W-:Y:S01]  /*5e20*/  PRMT R187, R15, 0x7771, RZ ;  /* 0x000077710fbb7816 */ /* 0x000fe200000000ff */
[----:B-1----:R-:W-:Y:S01]  /*5e30*/  IMAD R53, R89, 0x15, RZ ;  /* 0x0000001559357824 */ /* 0x002fe200078e02ff */
[----:B------:R-:W-:Y:S01]  /*5e40*/  PRMT R197, R15, 0x7770, RZ ;  /* 0x000077700fc57816 */ /* 0x000fe200000000ff */
[C---:B------:R-:W-:Y:S01]  /*5e50*/  IMAD.SHL.U32 R15, R89.reuse, 0x2, RZ ;  /* 0x00000002590f7824 */ /* 0x040fe200078e00ff */
[C---:B------:R-:W-:Y:S01]  /*5e60*/  PRMT R225, R12.reuse, 0x7773, RZ ;  /* 0x000077730ce17816 */ /* 0x040fe200000000ff */
[C---:B------:R-:W-:Y:S01]  /*5e70*/  IMAD R55, R89.reuse, 0x16, RZ ;  /* 0x0000001659377824 */ /* 0x040fe200078e02ff */
[C---:B------:R-:W-:Y:S01]  /*5e80*/  PRMT R227, R12.reuse, 0x7772, RZ ;  /* 0x000077720ce37816 */ /* 0x040fe200000000ff */
[C---:B------:R-:W-:Y:S01]  /*5e90*/  IMAD R70, R89.reuse, 0x34, RZ ;  /* 0x0000003459467824 */ /* 0x040fe200078e02ff */
[C---:B------:R-:W-:Y:S01]  /*5ea0*/  PRMT R231, R12.reuse, 0x7771, RZ ;  /* 0x000077710ce77816 */ /* 0x040fe200000000ff */
[C---:B------:R-:W-:Y:S01]  /*5eb0*/  IMAD R72, R89.reuse, 0x35, RZ ;  /* 0x0000003559487824 */ /* 0x040fe200078e02ff */
[----:B------:R-:W-:Y:S01]  /*5ec0*/  PRMT R235, R12, 0x7770, RZ ;  /* 0x000077700ceb7816 */ /* 0x000fe200000000ff */
[----:B------:R-:W-:Y:S01]  /*5ed0*/  IMAD R74, R89, 0x36, RZ ;  /* 0x00000036594a7824 */ /* 0x000fe200078e02ff */
        /* <DEDUP_REMOVED lines=10> */
[----:B------:R-:W-:Y:S01]  /*5f80*/  IADD3 R12, P4, R10, R89, RZ ;  /* 0x000000590a0c7210 */ /* 0x000fe20007f9e0ff */
[----:B------:R-:W-:Y:S01]  /*5f90*/  IMAD R84, R89, 0x3b, RZ ;  /* 0x0000003b59547824 */ /* 0x000fe200078e02ff */
[-C--:B------:R-:W-:Y:S01]  /*5fa0*/  IADD3 R14, P5, R15, R10.reuse, RZ ;  /* 0x0000000a0f0e7210 */ /* 0x080fe20007fbe0ff */
[----:B------:R-:W-:Y:S01]  /*5fb0*/  IMAD R86, R89, 0x3c, RZ ;  /* 0x0000003c59567824 */ /* 0x000fe200078e02ff */
[----:B------:R-:W-:Y:S01]  /*5fc0*/  PRMT R209, R13, 0x7773, RZ ;  /* 0x000077730dd17816 */ /* 0x000fe200000000ff */
[----:B------:R-:W-:Y:S01]  /*5fd0*/  IMAD R142, R89, 0x3d, RZ ;  /* 0x0000003d598e7824 */ /* 0x000fe200078e02ff */
[----:B------:R-:W-:Y:S01]  /*5fe0*/  PRMT R211, R13, 0x7772, RZ ;  /* 0x000077720dd37816 */ /* 0x000fe200000000ff */
[----:B------:R-:W-:Y:S01]  /*5ff0*/  IMAD R144, R89, 0x3e, RZ ;  /* 0x0000003e59907824 */ /* 0x000fe200078e02ff */
[----:B------:R-:W-:Y:S01]  /*6000*/  PRMT R215, R13, 0x7771, RZ ;  /* 0x000077710dd77816 */ /* 0x000fe200000000ff */
[----:B------:R-:W-:Y:S01]  /*6010*/  IMAD R146, R89, 0x3f, RZ ;  /* 0x0000003f59927824 */ /* 0x000fe200078e02ff */
[----:B------:R-:W-:Y:S01]  /*6020*/  PRMT R229, R13, 0x7770, RZ ;  /* 0x000077700de57816 */ /* 0x000fe200000000ff */
[----:B------:R-:W-:Y:S01]  /*6030*/  STG.E.U8 desc[UR20][R10.64], R179 ;  /* 0x000000b30a007986 */ /* 0x000fe2000c101114 */
[-C--:B------:R-:W-:Y:S01]  /*6040*/  LEA.HI.X.SX32 R13, R89, R11.reuse, 0x1, P4 ;  /* 0x0000000b590d7211 */ /* 0x080fe200020f0eff */
[----:B------:R-:W-:Y:S01]  /*6050*/  ULDC UR4, c[0x0][0x27c] ;  /* 0x00009f0000047ab9 */ /* 0x000fe20000000800 */
[-C--:B------:R-:W-:Y:S01]  /*6060*/  LEA.HI.X.SX32 R15, R15, R11.reuse, 0x1, P5 ;  /* 0x0000000b0f0f7211 */ /* 0x080fe200028f0eff */
[----:B------:R-:W-:Y:S01]  /*6070*/  UIMAD UR4, UR18, UR4, URZ ;  /* 0x00000004120472a4 */ /* 0x000fe2000f8e023f */
[-C--:B------:R-:W-:Y:S01]  /*6080*/  LEA.HI.X.SX32 R89, R17, R11.reuse, 0x1, P6 ;  /* 0x0000000b11597211 */ /* 0x080fe200030f0eff */
[----:B------:R-:W-:Y:S01]  /*6090*/  STG.E.U8 desc[UR20][R12.64], R171 ;  /* 0x000000ab0c007986 */ /* 0x000fe2000c101114 */
[-C--:B------:R-:W-:Y:S01]  /*60a0*/  IADD3 R90, P4, R19, R10.reuse, RZ ;  /* 0x0000000a135a7210 */ /* 0x080fe20007f9e0ff */
[----:B------:R-:W-:Y:S01]  /*60b0*/  USHF.L.U32 UR6, UR4, 0x2, URZ ;  /* 0x0000000204067899 */ /* 0x000fe2000800063f */
[-C--:B------:R-:W-:Y:S01]  /*60c0*/  IADD3 R92, P5, R21, R10.reuse, RZ ;  /* 0x0000000a155c7210 */ /* 0x080fe20007fbe0ff */
[----:B------:R-:W-:Y:S01]  /*60d0*/  STG.E.U8 desc[UR20][R14.64], R173 ;  /* 0x000000ad0e007986 */ /* 0x000fe2000c101114 */
[----:B------:R-:W-:Y:S01]  /*60e0*/  IADD3 R94, P6, R23, R10, RZ ;  /* 0x0000000a175e7210 */ /* 0x000fe20007fde0ff */
[----:B------:R-:W-:Y:S01]  /*60f0*/  UIMAD.WIDE UR4, UR4, 0x4, URZ ;  /* 0x00000004040478a5 */ /* 0x000fe2000f8e023f */
[-C--:B------:R-:W-:Y:S01]  /*6100*/  LEA.HI.X.SX32 R91, R19, R11.reuse, 0x1, P4 ;  /* 0x0000000b135b7211 */ /* 0x080fe200020f0eff */
[----:B------:R-:W-:Y:S01]  /*6110*/  STG.E.U8 desc[UR20][R88.64], R163 ;  /* 0x000000a358007986 */ /* 0x000fe2000c101114 */
[----:B------:R-:W-:-:S02]  /*6120*/  LEA.HI.X.SX32 R93, R21, R11, 0x1, P5 ;  /* 0x0000000b155d7211 */ /* 0x000fc400028f0eff */
[-C--:B------:R-:W-:Y:S01]  /*6130*/  LEA.HI.X.SX32 R95, R23, R11.reuse, 0x1, P6 ;  /* 0x0000000b175f7211 */ /* 0x080fe200030f0eff */
[----:B------:R-:W0:Y:S01]  /*6140*/  LDS.128 R12, [R118] ;  /* 0x00000000760c7984 */ /* 0x000e220000000c00 */
[-C--:B------:R-:W-:Y:S02]  /*6150*/  IADD3 R96, P4, R25, R10.reuse, RZ ;  /* 0x0000000a19607210 */ /* 0x080fe40007f9e0ff */
[-C--:B------:R-:W-:Y:S01]  /*6160*/  IADD3 R98, P5, R27, R10.reuse, RZ ;  /* 0x0000000a1b627210 */ /* 0x080fe20007fbe0ff */
[----:B------:R-:W-:Y:S01]  /*6170*/  STG.E.U8 desc[UR20][R90.64], R169 ;  /* 0x000000a95a007986 */ /* 0x000fe2000c101114 */
[----:B------:R-:W-:Y:S02]  /*6180*/  IADD3 R100, P6, R29, R10, RZ ;  /* 0x0000000a1d647210 */ /* 0x000fe40007fde0ff */
[-C--:B------:R-:W-:Y:S01]  /*6190*/  LEA.HI.X.SX32 R97, R25, R11.reuse, 0x1, P4 ;  /* 0x0000000b19617211 */ /* 0x080fe200020f0eff */
[----:B------:R-:W-:Y:S01]  /*61a0*/  STG.E.U8 desc[UR20][R92.64], R161 ;  /* 0x000000a15c007986 */ /* 0x000fe2000c101114 */
[----:B------:R-:W-:-:S02]  /*61b0*/  LEA.HI.X.SX32 R99, R27, R11, 0x1, P5 ;  /* 0x0000000b1b637211 */ /* 0x000fc400028f0eff */
[-C--:B------:R-:W-:Y:S01]  /*61c0*/  LEA.HI.X.SX32 R101, R29, R11.reuse, 0x1, P6 ;  /* 0x0000000b1d657211 */ /* 0x080fe200030f0eff */
[----:B------:R-:W-:Y:S01]  /*61d0*/  STG.E.U8 desc[UR20][R94.64], R159 ;  /* 0x0000009f5e007986 */ /* 0x000fe2000c101114 */
        /* <DEDUP_REMOVED lines=19> */
[-C--:B------:R-:W-:Y:S02]  /*6310*/  IADD3 R120, P5, R45, R10.reuse, RZ ;  /* 0x0000000a2d787210 */ /* 0x080fe40007fbe0ff */
[----:B------:R-:W-:Y:S02]  /*6320*/  IADD3 R122, P6, R47, R10, RZ ;  /* 0x0000000a2f7a7210 */ /* 0x000fe40007fde0ff */
[-C--:B------:R-:W-:Y:S02]  /*6330*/  LEA.HI.X.SX32 R117, R43, R11.reuse, 0x1, P4 ;  /* 0x0000000b2b757211 */ /* 0x080fe400020f0eff */
[----:B------:R-:W-:-:S02]  /*6340*/  LEA.HI.X.SX32 R121, R45, R11, 0x1, P5 ;  /* 0x0000000b2d797211 */ /* 0x000fc400028f0eff */
[-C--:B------:R-:W-:Y:S02]  /*6350*/  LEA.HI.X.SX32 R123, R47, R11.reuse, 0x1, P6 ;  /* 0x0000000b2f7b7211 */ /* 0x080fe400030f0eff */
        /* <DEDUP_REMOVED lines=33> */
[----:B------:R-:W-:Y:S02]  /*6570*/  PRMT R155, R174, 0x7773, RZ ;  /* 0x00007773ae9b7816 */ /* 0x000fe400000000ff */
[----:B------:R-:W-:-:S02]  /*6580*/  LEA.HI.X.SX32 R29, R79, R11, 0x1, P4 ;  /* 0x0000000b4f1d7211 */ /* 0x000fc400020f0eff */
[-C--:B------:R-:W-:Y:S01]  /*6590*/  LEA.HI.X.SX32 R31, R81, R11.reuse, 0x1, P5 ;  /* 0x0000000b511f7211 */ /* 0x080fe200028f0eff */
[----:B------:R-:W-:Y:S01]  /*65a0*/  STG.E.U8 desc[UR20][R108.64], R155 ;  /* 0x0000009b6c007986 */ /* 0x000fe2000c101114 */
[-C--:B------:R-:W-:Y:S02]  /*65b0*/  LEA.HI.X.SX32 R33, R83, R11.reuse, 0x1, P6 ;  /* 0x0000000b53217211 */ /* 0x080fe400030f0eff */
[-C--:B------:R-:W-:Y:S01]  /*65c0*/  IADD3 R34, P4, R85, R10.reuse, RZ ;  /* 0x0000000a55227210 */ /* 0x080fe20007f9e0ff */
[----:B------:R-:W-:Y:S01]  /*65d0*/  STG.E.U8 desc[UR20][R110.64], R147 ;  /* 0x000000936e007986 */ /* 0x000fe2000c101114 */
[-C--:B------:R-:W-:Y:S02]  /*65e0*/  IADD3 R36, P5, R87, R10.reuse, RZ ;  /* 0x0000000a57247210 */ /* 0x080fe40007fbe0ff */
[----:B------:R-:W-:Y:S01]  /*65f0*/  IADD3 R38, P6, R237, R10, RZ ;  /* 0x0000000aed267210 */ /* 0x000fe20007fde0ff */
[----:B------:R-:W-:Y:S01]  /*6600*/  STG.E.U8 desc[UR20][R112.64], R145 ;  /* 0x0000009170007986 */ /* 0x000fe2000c101114 */
        /* <DEDUP_REMOVED lines=22> */
[CC--:B------:R-:W-:Y:S01]  /*6770*/  IADD3 R52, P4, R251.reuse, R10.reuse, RZ ;  /* 0x0000000afb347210 */ /* 0x0c0fe20007f9e0ff */
        /* <DEDUP_REMOVED lines=21> */
[----:B------:R0:W-:Y:S01]  /*68d0*/  STG.E.U8 desc[UR20][R20.64], R143 ;  /* 0x0000008f14007986 */ /* 0x0001e2000c101114 */
[----:B------:R-:W-:-:S02]  /*68e0*/  LEA.HI.X.SX32 R65, R70, R11, 0x1, P4 ;  /* 0x0000000b46417211 */ /* 0x000fc400020f0eff */
[-C--:B------:R-:W-:Y:S01]  /*68f0*/  LEA.HI.X.SX32 R67, R72, R11.reuse, 0x1, P5 ;  /* 0x0000000b48437211 */ /* 0x080fe200028f0eff */
[----:B------:R1:W-:Y:S01]  /*6900*/  STG.E.U8 desc[UR20][R22.64], R9 ;  /* 0x0000000916007986 */ /* 0x0003e2000c101114 */
        /* <DEDUP_REMOVED lines=9> */
[----:B------:R-:W-:Y:S02]  /*69a0*/  LEA.HI.X.SX32 R75, R80, R11, 0x1, P6 ;  /* 0x0000000b504b7211 */ /* 0x000fe400030f0eff */
[-C--:B------:R-:W-:Y:S01]  /*69b0*/  IADD3 R76, P4, R82, R10.reuse, RZ ;  /* 0x0000000a524c7210 */ /* 0x080fe20007f9e0ff */
[----:B------:R2:W-:Y:S01]  /*69c0*/  STG.E.U8 desc[UR20][R30.64], R215 ;  /* 0x000000d71e007986 */ /* 0x0005e2000c101114 */
[-C--:B------:R-:W-:Y:S02]  /*69d0*/  IADD3 R78, P5, R84, R10.reuse, RZ ;  /* 0x0000000a544e7210 */ /* 0x080fe40007fbe0ff */
[----:B------:R-:W-:Y:S01]  /*69e0*/  IADD3 R80, P6, R86, R10, RZ ;  /* 0x0000000a56507210 */ /* 0x000fe20007fde0ff */
[----:B------:R3:W-:Y:S01]  /*69f0*/  STG.E.U8 desc[UR20][R32.64], R213 ;  /* 0x000000d520007986 */ /* 0x0007e2000c101114 */
[----:B0-----:R-:W-:-:S02]  /*6a00*/  PRMT R21, R13, 0x7773, RZ ;  /* 0x000077730d157816 */ /* 0x001fc400000000ff */
[----:B-1----:R-:W-:Y:S01]  /*6a10*/  PRMT R23, R13, 0x7772, RZ ;  /* 0x000077720d177816 */ /* 0x002fe200000000ff */
[----:B------:R0:W-:Y:S01]  /*6a20*/  STG.E.U8 desc[UR20][R34.64], R199 ;  /* 0x000000c722007986 */ /* 0x0001e2000c101114 */
[C---:B------:R-:W-:Y:S02]  /*6a30*/  PRMT R9, R14.reuse, 0x7770, RZ ;  /* 0x000077700e097816 */ /* 0x040fe400000000ff */
[C---:B------:R-:W-:Y:S01]  /*6a40*/  PRMT R17, R15.reuse, 0x7772, RZ ;  /* 0x000077720f117816 */ /* 0x040fe200000000ff */
[----:B------:R1:W-:Y:S01]  /*6a50*/  STG.E.U8 desc[UR20][R36.64], R197 ;  /* 0x000000c524007986 */ /* 0x0003e2000c101114 */
[----:B--2---:R-:W-:Y:S02]  /*6a60*/  PRMT R31, R14, 0x7771, RZ ;  /* 0x000077710e1f7816 */ /* 0x004fe400000000ff */
[----:B------:R-:W-:Y:S01]  /*6a70*/  PRMT R29, R15, 0x7771, RZ ;  /* 0x000077710f1d7816 */ /* 0x000fe200000000ff */
[----:B------:R2:W-:Y:S01]  /*6a80*/  STG.E.U8 desc[UR20][R38.64], R187 ;  /* 0x000000bb26007986 */ /* 0x0005e2000c101114 */
[----:B---3--:R-:W-:-:S02]  /*6a90*/  PRMT R33, R13, 0x7771, RZ ;  /* 0x000077710d217816 */ /* 0x008fc400000000ff */
[----:B------:R-:W-:Y:S01]  /*6aa0*/  LEA.HI.X.SX32 R77, R82, R11, 0x1, P4 ;  /* 0x0000000b524d7211 */ /* 0x000fe200020f0eff */
[----:B------:R-:W-:Y:S01]  /*6ab0*/  STG.E.U8 desc[UR20][R40.64], R227 ;  /* 0x000000e328007986 */ /* 0x000fe2000c101114 */
[----:B0-----:R-:W-:Y:S02]  /*6ac0*/  PRMT R35, R13, 0x7770, RZ ;  /* 0x000077700d237816 */ /* 0x001fe400000000ff */
[C---:B------:R-:W-:Y:S01]  /*6ad0*/  PRMT R13, R15.reuse, 0x7773, RZ ;  /* 0x000077730f0d7816 */ /* 0x040fe200000000ff */
[----:B------:R-:W-:Y:S01]  /*6ae0*/  STG.E.U8 desc[UR20][R42.64], R225 ;  /* 0x000000e12a007986 */ /* 0x000fe2000c101114 */
[C---:B-1----:R-:W-:Y:S02]  /*6af0*/  PRMT R37, R12.reuse, 0x7771, RZ ;  /* 0x000077710c257816 */ /* 0x042fe400000000ff */
[----:B------:R-:W-:Y:S01]  /*6b00*/  PRMT R15, R15, 0x7770, RZ ;  /* 0x000077700f0f7816 */ /* 0x000fe200000000ff */
[----:B------:R-:W-:Y:S01]  /*6b10*/  STG.E.U8 desc[UR20][R44.64], R211 ;  /* 0x000000d32c007986 */ /* 0x000fe2000c101114 */
[----:B--2---:R-:W-:-:S02]  /*6b20*/  PRMT R39, R12, 0x7770, RZ ;  /* 0x000077700c277816 */ /* 0x004fc400000000ff */
[-C--:B------:R-:W-:Y:S01]  /*6b30*/  LEA.HI.X.SX32 R79, R84, R11.reuse, 0x1, P5 ;  /* 0x0000000b544f7211 */ /* 0x080fe200028f0eff */
[----:B------:R-:W-:Y:S01]  /*6b40*/  STG.E.U8 desc[UR20][R46.64], R209 ;  /* 0x000000d12e007986 */ /* 0x000fe2000c101114 */
[----:B------:R-:W-:Y:S02]  /*6b50*/  LEA.HI.X.SX32 R81, R86, R11, 0x1, P6 ;  /* 0x0000000b56517211 */ /* 0x000fe400030f0eff */
[-C--:B------:R-:W-:Y:S01]  /*6b60*/  IADD3 R82, P4, R142, R10.reuse, RZ ;  /* 0x0000000a8e527210 */ /* 0x080fe20007f9e0ff */
[----:B------:R-:W-:Y:S01]  /*6b70*/  STG.E.U8 desc[UR20][R48.64], R195 ;  /* 0x000000c330007986 */ /* 0x000fe2000c101114 */
[-C--:B------:R-:W-:Y:S02]  /*6b80*/  IADD3 R84, P5, R144, R10.reuse, RZ ;  /* 0x0000000a90547210 */ /* 0x080fe40007fbe0ff */
[----:B------:R-:W-:Y:S01]  /*6b90*/  IADD3 R86, P6, R146, R10, RZ ;  /* 0x0000000a92567210 */ /* 0x000fe20007fde0ff */
[----:B------:R-:W-:Y:S01]  /*6ba0*/  STG.E.U8 desc[UR20][R50.64], R193 ;  /* 0x000000c132007986 */ /* 0x000fe2000c101114 */
[----:B------:R-:W-:-:S02]  /*6bb0*/  PRMT R27, R12, 0x7772, RZ ;  /* 0x000077720c1b7816 */ /* 0x000fc400000000ff */
[----:B------:R-:W-:Y:S01]  /*6bc0*/  PRMT R25, R12, 0x7773, RZ ;  /* 0x000077730c197816 */ /* 0x000fe200000000ff */
[----:B------:R-:W-:Y:S01]  /*6bd0*/  STG.E.U8 desc[UR20][R52.64], R185 ;  /* 0x000000b934007986 */ /* 0x000fe2000c101114 */
[-C--:B------:R-:W-:Y:S02]  /*6be0*/  LEA.HI.X.SX32 R83, R142, R11.reuse, 0x1, P4 ;  /* 0x0000000b8e537211 */ /* 0x080fe400020f0eff */
[-C--:B------:R-:W-:Y:S01]  /*6bf0*/  LEA.HI.X.SX32 R85, R144, R11.reuse, 0x1, P5 ;  /* 0x0000000b90557211 */ /* 0x080fe200028f0eff */
[----:B------:R-:W-:Y:S01]  /*6c00*/  STG.E.U8 desc[UR20][R54.64], R183 ;  /* 0x000000b736007986 */ /* 0x000fe2000c101114 */
[----:B------:R-:W-:Y:S02]  /*6c10*/  LEA.HI.X.SX32 R87, R146, R11, 0x1, P6 ;  /* 0x0000000b92577211 */ /* 0x000fe400030f0eff */
[C---:B------:R-:W-:Y:S01]  /*6c20*/  PRMT R19, R14.reuse, 0x7772, RZ ;  /* 0x000077720e137816 */ /* 0x040fe200000000ff */
[----:B------:R-:W-:Y:S01]  /*6c30*/  STG.E.U8 desc[UR20][R56.64], R39 ;  /* 0x0000002738007986 */ /* 0x000fe2000c101114 */
[----:B------:R-:W-:-:S02]  /*6c40*/  PRMT R11, R14, 0x7773, RZ ;  /* 0x000077730e0b7816 */ /* 0x000fc400000000ff */
[----:B------:R-:W-:Y:S01]  /*6c50*/  FSEL R10, R115, -INF , P1 ;  /* 0xff800000730a7808 */ /* 0x000fe20000800000 */
[----:B------:R-:W-:Y:S01]  /*6c60*/  STG.E.U8 desc[UR20][R58.64], R37 ;  /* 0x000000253a007986 */ /* 0x000fe2000c101114 */
[----:B------:R-:W-:-:S03]  /*6c70*/  FSEL R119, R119, -INF , P0 ;  /* 0xff80000077777808 */ /* 0x000fc60000000000 */
[----:B------:R-:W-:Y:S01]  /*6c80*/  STG.E.U8 desc[UR20][R60.64], R35 ;  /* 0x000000233c007986 */ /* 0x000fe2000c101114 */
[----:B------:R-:W-:-:S03]  /*6c90*/  FFMA R10, R10, 0.69314718246459960938, R7 ;  /* 0x3f3172180a0a7823 */ /* 0x000fc60000000007 */
[----:B------:R-:W-:Y:S04]  /*6ca0*/  STG.E.U8 desc[UR20][R62.64], R33 ;  /* 0x000000213e007986 */ /* 0x000fe8000c101114 */
[----:B------:R0:W-:Y:S04]  /*6cb0*/  STG.E.U8 desc[UR20][R64.64], R9 ;  /* 0x0000000940007986 */ /* 0x0001e8000c101114 */
[----:B------:R-:W-:Y:S04]  /*6cc0*/  STG.E.U8 desc[UR20][R66.64], R31 ;  /* 0x0000001f42007986 */ /* 0x000fe8000c101114 */
[----:B------:R1:W-:Y:S04]  /*6cd0*/  STG.E.U8 desc[UR20][R68.64], R15 ;  /* 0x0000000f44007986 */ /* 0x0003e8000c101114 */
[----:B------:R-:W-:Y:S01]  /*6ce0*/  STG.E.U8 desc[UR20][R70.64], R29 ;  /* 0x0000001d46007986 */ /* 0x000fe2000c101114 */
[----:B0-----:R-:W-:-:S02]  /*6cf0*/  FSEL R9, R3, -INF , P3 ;  /* 0xff80000003097808 */ /* 0x001fc40001800000 */
[----:B------:R-:W-:Y:S01]  /*6d00*/  FSEL R3, R114, -INF , P2 ;  /* 0xff80000072037808 */ /* 0x000fe20001000000 */
[----:B------:R-:W-:Y:S02]  /*6d10*/  STG.E.U8 desc[UR20][R72.64], R27 ;  /* 0x0000001b48007986 */ /* 0x000fe4000c101114 */
[----:B------:R-:W-:Y:S02]  /*6d20*/  FFMA R8, R9, 0.69314718246459960938, R8 ;  /* 0x3f31721809087823 */ /* 0x000fe40000000008 */
[----:B------:R-:W-:Y:S01]  /*6d30*/  STG.E.U8 desc[UR20][R74.64], R25 ;  /* 0x000000194a007986 */ /* 0x000fe2000c101114 */
[----:B------:R-:W-:Y:S01]  /*6d40*/  FFMA R9, R3, 0.69314718246459960938, R6 ;  /* 0x3f31721803097823 */ /* 0x000fe20000000006 */
[----:B------:R-:W-:Y:S01]  /*6d50*/  LOP3.LUT R6, R0, 0x1f8, RZ, 0xc0, !PT ;  /* 0x000001f800067812 */ /* 0x000fe200078ec0ff */
[----:B-1----:R-:W0:Y:S01]  /*6d60*/  LDC.64 R14, c[0x0][0x230] ;  /* 0x00008c00ff0e7b82 */ /* 0x002e220000000a00 */
[----:B------:R-:W-:Y:S01]  /*6d70*/  STG.E.U8 desc[UR20][R76.64], R23 ;  /* 0x000000174c007986 */ /* 0x000fe2000c101114 */
[----:B------:R-:W-:-:S02]  /*6d80*/  IMAD.SHL.U32 R3, R2, 0x4, RZ ;  /* 0x0000000402037824 */ /* 0x000fc400078e00ff */
[----:B------:R-:W-:Y:S01]  /*6d90*/  IMAD.HI R0, R2, 0x4, RZ ;  /* 0x0000000402007827 */ /* 0x000fe200078e02ff */
[----:B------:R-:W-:Y:S04]  /*6da0*/  STG.E.U8 desc[UR20][R78.64], R21 ;  /* 0x000000154e007986 */ /* 0x000fe8000c101114 */
[----:B------:R-:W-:Y:S04]  /*6db0*/  STG.E.U8 desc[UR20][R80.64], R19 ;  /* 0x0000001350007986 */ /* 0x000fe8000c101114 */
[----:B------:R1:W-:Y:S04]  /*6dc0*/  STG.E.U8 desc[UR20][R82.64], R11 ;  /* 0x0000000b52007986 */ /* 0x0003e8000c101114 */
[----:B------:R-:W-:Y:S04]  /*6dd0*/  STG.E.U8 desc[UR20][R84.64], R17 ;  /* 0x0000001154007986 */ /* 0x000fe8000c101114 */
[----:B------:R-:W-:Y:S01]  /*6de0*/  STG.E.U8 desc[UR20][R86.64], R13 ;  /* 0x0000000d56007986 */ /* 0x000fe2000c101114 */
[----:B------:R-:W-:Y:S01]  /*6df0*/  BAR.SYNC.DEFER_BLOCKING 0x0 ;  /* 0x0000000000007b1d */ /* 0x000fe20000010000 */
[----:B-1----:R-:W-:Y:S01]  /*6e00*/  FFMA R11, R119, 0.69314718246459960938, R4 ;  /* 0x3f317218770b7823 */ /* 0x002fe20000000004 */
[----:B0-----:R-:W-:-:S04]  /*6e10*/  IADD3 R2, P0, P1, R3, UR6, R14 ;  /* 0x0000000603027c10 */ /* 0x001fc8000f91e00e */
[----:B------:R-:W-:Y:S01]  /*6e20*/  IADD3.X R3, R0, UR5, R15, P0, P1 ;  /* 0x0000000500037c10 */ /* 0x000fe200087e240f */
[----:B------:R-:W-:Y:S04]  /*6e30*/  STS.64 [R6+UR19], R8 ;  /* 0x0000000806007988 */ /* 0x000fe80008000a13 */
[----:B------:R-:W-:Y:S01]  /*6e40*/  STS.64 [R6+UR19+0x200], R10 ;  /* 0x0002000a06007988 */ /* 0x000fe20008000a13 */
[----:B------:R-:W-:Y:S06]  /*6e50*/  BAR.SYNC.DEFER_BLOCKING 0x0 ;  /* 0x0000000000007b1d */ /* 0x000fec0000010000 */
[----:B------:R-:W0:Y:S04]  /*6e60*/  LDS R5, [R5] ;  /* 0x0000000005057984 */ /* 0x000e280000000800 */
[----:B0-----:R-:W-:Y:S01]  /*6e70*/  STG.E desc[UR20][R2.64], R5 ;  /* 0x0000000502007986 */ /* 0x001fe2000c101914 */
[----:B------:R-:W-:Y:S05]  /*6e80*/  EXIT ;  /* 0x000000000000794d */ /* 0x000fea0003800000 */
.L_x_2:
[----:B------:R-:W-:-:S00]  /*6e90*/  BRA `(.L_x_2) ;  /* 0xfffffffc00fc7947 */ /* 0x000fc0000383ffff */
[----:B------:R-:W-:-:S00]  /*6ea0*/  NOP ;  /* 0x0000000000007918 */ /* 0x000fc00000000000 */
        /* <DEDUP_REMOVED lines=13> */
.L_x_3:


//--------------------- .nv.global.init           --------------------------
	.section	.nv.global.init,"aw",@progbits
.nv.global.init:
	.type		_$_str,@object
	.size		_$_str,(.L_0 - _$_str)
_$_str:
        /*0000*/ 	.byte	0x5f, 0x5f, 0x43, 0x55, 0x44, 0x41, 0x5f, 0x46, 0x54, 0x5a, 0x00
.L_0:


//--------------------- .nv.shared.attn_fwd       --------------------------
	.section	.nv.shared.attn_fwd,"aw",@nobits
	.sectionflags	@""
	.align	16
	.zero		1024


//--------------------- .nv.shared.reserved.0     --------------------------
	.section	.nv.shared.reserved.0,"aw",@nobits
	.weak		__nv_reservedSMEM_offset_0_alias
	.size		__nv_reservedSMEM_offset_0_alias, 0, 0
	.other		__nv_reservedSMEM_offset_0_alias,@"STO_CUDA_RESERVED_SHARED STV_DEFAULT"
__nv_reservedSMEM_offset_0_alias:
	.zero		0


//--------------------- .nv.constant0.attn_fwd    --------------------------
	.section	.nv.constant0.attn_fwd,"a",@progbits
	.sectionflags	@""
	.align	4
.nv.constant0.attn_fwd:
	.zero		664


//--------------------- SYMBOLS --------------------------

	.type		.nv.reservedSmem.offset0,@object
	.size		.nv.reservedSmem.offset0,0x4
